//
// Generated by NVIDIA NVVM Compiler
//
// Compiler Build ID: CL-36424714
// Cuda compilation tools, release 13.0, V13.0.88
// Based on NVVM 20.0.0
//

.version 9.0
.target sm_100
.address_size 64

	// .globl	_Z13adjustWeightsP4Edgeii

.visible .entry _Z13adjustWeightsP4Edgeii(
	.param .u64 .ptr .align 1 _Z13adjustWeightsP4Edgeii_param_0,
	.param .u32 _Z13adjustWeightsP4Edgeii_param_1,
	.param .u32 _Z13adjustWeightsP4Edgeii_param_2
)
{
	.reg .pred 	%p<3>;
	.reg .b32 	%r<12>;
	.reg .b64 	%rd<14>;

	ld.param.u64 	%rd7, [_Z13adjustWeightsP4Edgeii_param_0];
	ld.param.u32 	%r3, [_Z13adjustWeightsP4Edgeii_param_1];
	ld.param.u32 	%r2, [_Z13adjustWeightsP4Edgeii_param_2];
	mov.u32 	%r4, %tid.x;
	mov.u32 	%r5, %ctaid.x;
	mov.u32 	%r6, %ntid.x;
	mad.lo.s32 	%r1, %r5, %r6, %r4;
	setp.ge.s32 	%p1, %r1, %r3;
	@%p1 bra 	$L__BB0_5;
	cvta.to.global.u64 	%rd8, %rd7;
	mul.wide.s32 	%rd9, %r1, 16;
	add.s64 	%rd10, %rd8, %rd9;
	add.s64 	%rd1, %rd10, 8;
	ld.global.u32 	%r7, [%rd10+8];
	ld.global.u32 	%r8, [%rd10+12];
	mul.wide.s32 	%rd2, %r8, %r7;
	cvt.s64.s32 	%rd3, %r2;
	or.b64  	%rd11, %rd2, %rd3;
	and.b64  	%rd12, %rd11, -4294967296;
	setp.ne.s64 	%p2, %rd12, 0;
	@%p2 bra 	$L__BB0_3;
	cvt.u32.u64 	%r9, %rd3;
	cvt.u32.u64 	%r10, %rd2;
	rem.u32 	%r11, %r10, %r9;
	cvt.u64.u32 	%rd13, %r11;
	bra.uni 	$L__BB0_4;
$L__BB0_3:
	rem.s64 	%rd13, %rd2, %rd3;
$L__BB0_4:
	st.global.u32 	[%rd1], %rd13;
$L__BB0_5:
	ret;

}
	// .globl	_Z14initComponentsPii
.visible .entry _Z14initComponentsPii(
	.param .u64 .ptr .align 1 _Z14initComponentsPii_param_0,
	.param .u32 _Z14initComponentsPii_param_1
)
{
	.reg .pred 	%p<2>;
	.reg .b32 	%r<6>;
	.reg .b64 	%rd<5>;

	ld.param.u64 	%rd1, [_Z14initComponentsPii_param_0];
	ld.param.u32 	%r2, [_Z14initComponentsPii_param_1];
	mov.u32 	%r3, %tid.x;
	mov.u32 	%r4, %ctaid.x;
	mov.u32 	%r5, %ntid.x;
	mad.lo.s32 	%r1, %r4, %r5, %r3;
	setp.ge.s32 	%p1, %r1, %r2;
	@%p1 bra 	$L__BB1_2;
	cvta.to.global.u64 	%rd2, %rd1;
	mul.wide.s32 	%rd3, %r1, 4;
	add.s64 	%rd4, %rd2, %rd3;
	st.global.u32 	[%rd4], %r1;
$L__BB1_2:
	ret;

}
	// .globl	_Z14resetMinArraysPiS_i
.visible .entry _Z14resetMinArraysPiS_i(
	.param .u64 .ptr .align 1 _Z14resetMinArraysPiS_i_param_0,
	.param .u64 .ptr .align 1 _Z14resetMinArraysPiS_i_param_1,
	.param .u32 _Z14resetMinArraysPiS_i_param_2
)
{
	.reg .pred 	%p<2>;
	.reg .b32 	%r<8>;
	.reg .b64 	%rd<8>;

	ld.param.u64 	%rd1, [_Z14resetMinArraysPiS_i_param_0];
	ld.param.u64 	%rd2, [_Z14resetMinArraysPiS_i_param_1];
	ld.param.u32 	%r2, [_Z14resetMinArraysPiS_i_param_2];
	mov.u32 	%r3, %tid.x;
	mov.u32 	%r4, %ctaid.x;
	mov.u32 	%r5, %ntid.x;
	mad.lo.s32 	%r1, %r4, %r5, %r3;
	setp.ge.s32 	%p1, %r1, %r2;
	@%p1 bra 	$L__BB2_2;
	cvta.to.global.u64 	%rd3, %rd1;
	cvta.to.global.u64 	%rd4, %rd2;
	mul.wide.s32 	%rd5, %r1, 4;
	add.s64 	%rd6, %rd3, %rd5;
	mov.b32 	%r6, -1;
	st.global.u32 	[%rd6], %r6;
	add.s64 	%rd7, %rd4, %rd5;
	mov.b32 	%r7, 2147483647;
	st.global.u32 	[%rd7], %r7;
$L__BB2_2:
	ret;

}
	// .globl	_Z12findMinEdgesP4EdgeiPiS1_S1_
.visible .entry _Z12findMinEdgesP4EdgeiPiS1_S1_(
	.param .u64 .ptr .align 1 _Z12findMinEdgesP4EdgeiPiS1_S1__param_0,
	.param .u32 _Z12findMinEdgesP4EdgeiPiS1_S1__param_1,
	.param .u64 .ptr .align 1 _Z12findMinEdgesP4EdgeiPiS1_S1__param_2,
	.param .u64 .ptr .align 1 _Z12findMinEdgesP4EdgeiPiS1_S1__param_3,
	.param .u64 .ptr .align 1 _Z12findMinEdgesP4EdgeiPiS1_S1__param_4
)
{
	.reg .pred 	%p<3>;
	.reg .b32 	%r<13>;
	.reg .b64 	%rd<17>;

	ld.param.u64 	%rd2, [_Z12findMinEdgesP4EdgeiPiS1_S1__param_0];
	ld.param.u32 	%r4, [_Z12findMinEdgesP4EdgeiPiS1_S1__param_1];
	ld.param.u64 	%rd3, [_Z12findMinEdgesP4EdgeiPiS1_S1__param_2];
	ld.param.u64 	%rd4, [_Z12findMinEdgesP4EdgeiPiS1_S1__param_4];
	mov.u32 	%r5, %tid.x;
	mov.u32 	%r6, %ctaid.x;
	mov.u32 	%r7, %ntid.x;
	mad.lo.s32 	%r1, %r6, %r7, %r5;
	setp.ge.s32 	%p1, %r1, %r4;
	@%p1 bra 	$L__BB3_3;
	cvta.to.global.u64 	%rd5, %rd2;
	cvta.to.global.u64 	%rd6, %rd3;
	mul.wide.s32 	%rd7, %r1, 16;
	add.s64 	%rd1, %rd5, %rd7;
	ld.global.u32 	%r8, [%rd1];
	ld.global.u32 	%r9, [%rd1+4];
	mul.wide.s32 	%rd8, %r8, 4;
	add.s64 	%rd9, %rd6, %rd8;
	ld.global.u32 	%r2, [%rd9];
	mul.wide.s32 	%rd10, %r9, 4;
	add.s64 	%rd11, %rd6, %rd10;
	ld.global.u32 	%r3, [%rd11];
	setp.eq.s32 	%p2, %r2, %r3;
	@%p2 bra 	$L__BB3_3;
	cvta.to.global.u64 	%rd12, %rd4;
	ld.global.u32 	%r10, [%rd1+8];
	mul.wide.s32 	%rd13, %r2, 4;
	add.s64 	%rd14, %rd12, %rd13;
	atom.global.min.s32 	%r11, [%rd14], %r10;
	mul.wide.s32 	%rd15, %r3, 4;
	add.s64 	%rd16, %rd12, %rd15;
	atom.global.min.s32 	%r12, [%rd16], %r10;
$L__BB3_3:
	ret;

}
	// .globl	_Z14selectMinEdgesP4EdgeiPiS1_S1_
.visible .entry _Z14selectMinEdgesP4EdgeiPiS1_S1_(
	.param .u64 .ptr .align 1 _Z14selectMinEdgesP4EdgeiPiS1_S1__param_0,
	.param .u32 _Z14selectMinEdgesP4EdgeiPiS1_S1__param_1,
	.param .u64 .ptr .align 1 _Z14selectMinEdgesP4EdgeiPiS1_S1__param_2,
	.param .u64 .ptr .align 1 _Z14selectMinEdgesP4EdgeiPiS1_S1__param_3,
	.param .u64 .ptr .align 1 _Z14selectMinEdgesP4EdgeiPiS1_S1__param_4
)
{
	.reg .pred 	%p<5>;
	.reg .b32 	%r<15>;
	.reg .b64 	%rd<23>;

	ld.param.u64 	%rd3, [_Z14selectMinEdgesP4EdgeiPiS1_S1__param_0];
	ld.param.u32 	%r5, [_Z14selectMinEdgesP4EdgeiPiS1_S1__param_1];
	ld.param.u64 	%rd4, [_Z14selectMinEdgesP4EdgeiPiS1_S1__param_2];
	ld.param.u64 	%rd5, [_Z14selectMinEdgesP4EdgeiPiS1_S1__param_3];
	ld.param.u64 	%rd6, [_Z14selectMinEdgesP4EdgeiPiS1_S1__param_4];
	cvta.to.global.u64 	%rd1, %rd5;
	cvta.to.global.u64 	%rd2, %rd6;
	mov.u32 	%r6, %tid.x;
	mov.u32 	%r7, %ctaid.x;
	mov.u32 	%r8, %ntid.x;
	mad.lo.s32 	%r1, %r7, %r8, %r6;
	setp.ge.s32 	%p1, %r1, %r5;
	@%p1 bra 	$L__BB4_6;
	cvta.to.global.u64 	%rd7, %rd3;
	cvta.to.global.u64 	%rd8, %rd4;
	mul.wide.s32 	%rd9, %r1, 16;
	add.s64 	%rd10, %rd7, %rd9;
	ld.global.u32 	%r9, [%rd10];
	ld.global.u32 	%r10, [%rd10+4];
	ld.global.u32 	%r2, [%rd10+8];
	mul.wide.s32 	%rd11, %r9, 4;
	add.s64 	%rd12, %rd8, %rd11;
	ld.global.u32 	%r3, [%rd12];
	mul.wide.s32 	%rd13, %r10, 4;
	add.s64 	%rd14, %rd8, %rd13;
	ld.global.u32 	%r4, [%rd14];
	setp.eq.s32 	%p2, %r3, %r4;
	@%p2 bra 	$L__BB4_6;
	mul.wide.s32 	%rd15, %r3, 4;
	add.s64 	%rd16, %rd2, %rd15;
	ld.global.u32 	%r11, [%rd16];
	setp.ne.s32 	%p3, %r2, %r11;
	@%p3 bra 	$L__BB4_4;
	add.s64 	%rd18, %rd1, %rd15;
	atom.relaxed.global.cas.b32 	%r12, [%rd18], -1, %r1;
$L__BB4_4:
	mul.wide.s32 	%rd19, %r4, 4;
	add.s64 	%rd20, %rd2, %rd19;
	ld.global.u32 	%r13, [%rd20];
	setp.ne.s32 	%p4, %r2, %r13;
	@%p4 bra 	$L__BB4_6;
	add.s64 	%rd22, %rd1, %rd19;
	atom.relaxed.global.cas.b32 	%r14, [%rd22], -1, %r1;
$L__BB4_6:
	ret;

}
	// .globl	_Z15mergeComponentsP4EdgePiS1_S1_Pbii
.visible .entry _Z15mergeComponentsP4EdgePiS1_S1_Pbii(
	.param .u64 .ptr .align 1 _Z15mergeComponentsP4EdgePiS1_S1_Pbii_param_0,
	.param .u64 .ptr .align 1 _Z15mergeComponentsP4EdgePiS1_S1_Pbii_param_1,
	.param .u64 .ptr .align 1 _Z15mergeComponentsP4EdgePiS1_S1_Pbii_param_2,
	.param .u64 .ptr .align 1 _Z15mergeComponentsP4EdgePiS1_S1_Pbii_param_3,
	.param .u64 .ptr .align 1 _Z15mergeComponentsP4EdgePiS1_S1_Pbii_param_4,
	.param .u32 _Z15mergeComponentsP4EdgePiS1_S1_Pbii_param_5,
	.param .u32 _Z15mergeComponentsP4EdgePiS1_S1_Pbii_param_6
)
{
	.reg .pred 	%p<47>;
	.reg .b16 	%rs<2>;
	.reg .b32 	%r<73>;
	.reg .b64 	%rd<29>;

	ld.param.u64 	%rd12, [_Z15mergeComponentsP4EdgePiS1_S1_Pbii_param_0];
	ld.param.u64 	%rd16, [_Z15mergeComponentsP4EdgePiS1_S1_Pbii_param_1];
	ld.param.u64 	%rd13, [_Z15mergeComponentsP4EdgePiS1_S1_Pbii_param_2];
	ld.param.u64 	%rd14, [_Z15mergeComponentsP4EdgePiS1_S1_Pbii_param_3];
	ld.param.u64 	%rd15, [_Z15mergeComponentsP4EdgePiS1_S1_Pbii_param_4];
	ld.param.u32 	%r23, [_Z15mergeComponentsP4EdgePiS1_S1_Pbii_param_5];
	ld.param.u32 	%r24, [_Z15mergeComponentsP4EdgePiS1_S1_Pbii_param_6];
	cvta.to.global.u64 	%rd1, %rd16;
	mov.u32 	%r25, %tid.x;
	mov.u32 	%r26, %ctaid.x;
	mov.u32 	%r27, %ntid.x;
	mul.lo.s32 	%r28, %r27, %r26;
	neg.s32 	%r29, %r28;
	setp.ne.s32 	%p1, %r25, %r29;
	setp.lt.s32 	%p2, %r23, 1;
	or.pred  	%p3, %p1, %p2;
	@%p3 bra 	$L__BB5_80;
	cvta.to.global.u64 	%rd2, %rd14;
	and.b32  	%r1, %r23, 15;
	add.s32 	%r2, %r1, -1;
	and.b32  	%r3, %r23, 7;
	add.s32 	%r4, %r3, -1;
	and.b32  	%r5, %r23, 2147483632;
	and.b32  	%r6, %r23, 3;
	neg.s32 	%r7, %r5;
	add.s64 	%rd3, %rd1, 32;
	cvta.to.global.u64 	%rd4, %rd13;
	cvta.to.global.u64 	%rd5, %rd12;
	cvta.to.global.u64 	%rd6, %rd15;
	mov.b32 	%r68, 0;
$L__BB5_2:
	mul.wide.u32 	%rd17, %r68, 4;
	add.s64 	%rd18, %rd4, %rd17;
	ld.global.u32 	%r9, [%rd18];
	setp.eq.s32 	%p4, %r9, -1;
	@%p4 bra 	$L__BB5_79;
	mul.wide.s32 	%rd19, %r9, 16;
	add.s64 	%rd20, %rd5, %rd19;
	ld.global.u32 	%r31, [%rd20];
	ld.global.u32 	%r32, [%rd20+4];
	ld.global.u32 	%r10, [%rd20+8];
	mul.wide.s32 	%rd21, %r31, 4;
	add.s64 	%rd22, %rd1, %rd21;
	ld.global.u32 	%r11, [%rd22];
	mul.wide.s32 	%rd23, %r32, 4;
	add.s64 	%rd24, %rd1, %rd23;
	ld.global.u32 	%r12, [%rd24];
	setp.eq.s32 	%p5, %r11, %r12;
	@%p5 bra 	$L__BB5_79;
	setp.lt.u32 	%p6, %r23, 16;
	min.s32 	%r13, %r11, %r12;
	max.s32 	%r14, %r11, %r12;
	mov.b32 	%r71, 0;
	@%p6 bra 	$L__BB5_39;
	mov.u64 	%rd28, %rd3;
	mov.u32 	%r69, %r7;
$L__BB5_6:
	.pragma "nounroll";
	ld.global.u32 	%r34, [%rd28+-32];
	setp.ne.s32 	%p7, %r34, %r14;
	@%p7 bra 	$L__BB5_8;
	st.global.u32 	[%rd28+-32], %r13;
$L__BB5_8:
	ld.global.u32 	%r35, [%rd28+-28];
	setp.ne.s32 	%p8, %r35, %r14;
	@%p8 bra 	$L__BB5_10;
	st.global.u32 	[%rd28+-28], %r13;
$L__BB5_10:
	ld.global.u32 	%r36, [%rd28+-24];
	setp.ne.s32 	%p9, %r36, %r14;
	@%p9 bra 	$L__BB5_12;
	st.global.u32 	[%rd28+-24], %r13;
$L__BB5_12:
	ld.global.u32 	%r37, [%rd28+-20];
	setp.ne.s32 	%p10, %r37, %r14;
	@%p10 bra 	$L__BB5_14;
	st.global.u32 	[%rd28+-20], %r13;
$L__BB5_14:
	ld.global.u32 	%r38, [%rd28+-16];
	setp.ne.s32 	%p11, %r38, %r14;
	@%p11 bra 	$L__BB5_16;
	st.global.u32 	[%rd28+-16], %r13;
$L__BB5_16:
	ld.global.u32 	%r39, [%rd28+-12];
	setp.ne.s32 	%p12, %r39, %r14;
	@%p12 bra 	$L__BB5_18;
	st.global.u32 	[%rd28+-12], %r13;
$L__BB5_18:
	ld.global.u32 	%r40, [%rd28+-8];
	setp.ne.s32 	%p13, %r40, %r14;
	@%p13 bra 	$L__BB5_20;
	st.global.u32 	[%rd28+-8], %r13;
$L__BB5_20:
	ld.global.u32 	%r41, [%rd28+-4];
	setp.ne.s32 	%p14, %r41, %r14;
	@%p14 bra 	$L__BB5_22;
	st.global.u32 	[%rd28+-4], %r13;
$L__BB5_22:
	ld.global.u32 	%r42, [%rd28];
	setp.ne.s32 	%p15, %r42, %r14;
	@%p15 bra 	$L__BB5_24;
	st.global.u32 	[%rd28], %r13;
$L__BB5_24:
	ld.global.u32 	%r43, [%rd28+4];
	setp.ne.s32 	%p16, %r43, %r14;
	@%p16 bra 	$L__BB5_26;
	st.global.u32 	[%rd28+4], %r13;
$L__BB5_26:
	ld.global.u32 	%r44, [%rd28+8];
	setp.ne.s32 	%p17, %r44, %r14;
	@%p17 bra 	$L__BB5_28;
	st.global.u32 	[%rd28+8], %r13;
$L__BB5_28:
	ld.global.u32 	%r45, [%rd28+12];
	setp.ne.s32 	%p18, %r45, %r14;
	@%p18 bra 	$L__BB5_30;
	st.global.u32 	[%rd28+12], %r13;
$L__BB5_30:
	ld.global.u32 	%r46, [%rd28+16];
	setp.ne.s32 	%p19, %r46, %r14;
	@%p19 bra 	$L__BB5_32;
	st.global.u32 	[%rd28+16], %r13;
$L__BB5_32:
	ld.global.u32 	%r47, [%rd28+20];
	setp.ne.s32 	%p20, %r47, %r14;
	@%p20 bra 	$L__BB5_34;
	st.global.u32 	[%rd28+20], %r13;
$L__BB5_34:
	ld.global.u32 	%r48, [%rd28+24];
	setp.ne.s32 	%p21, %r48, %r14;
	@%p21 bra 	$L__BB5_36;
	st.global.u32 	[%rd28+24], %r13;
$L__BB5_36:
	ld.global.u32 	%r49, [%rd28+28];
	setp.ne.s32 	%p22, %r49, %r14;
	@%p22 bra 	$L__BB5_38;
	st.global.u32 	[%rd28+28], %r13;
$L__BB5_38:
	add.s32 	%r69, %r69, 16;
	add.s64 	%rd28, %rd28, 64;
	setp.ne.s32 	%p23, %r69, 0;
	mov.u32 	%r71, %r5;
	@%p23 bra 	$L__BB5_6;
$L__BB5_39:
	setp.eq.s32 	%p24, %r1, 0;
	@%p24 bra 	$L__BB5_78;
	setp.lt.u32 	%p25, %r2, 7;
	@%p25 bra 	$L__BB5_58;
	mul.wide.u32 	%rd25, %r71, 4;
	add.s64 	%rd9, %rd1, %rd25;
	ld.global.u32 	%r50, [%rd9];
	setp.ne.s32 	%p26, %r50, %r14;
	@%p26 bra 	$L__BB5_43;
	st.global.u32 	[%rd9], %r13;
$L__BB5_43:
	ld.global.u32 	%r51, [%rd9+4];
	setp.ne.s32 	%p27, %r51, %r14;
	@%p27 bra 	$L__BB5_45;
	st.global.u32 	[%rd9+4], %r13;
$L__BB5_45:
	ld.global.u32 	%r52, [%rd9+8];
	setp.ne.s32 	%p28, %r52, %r14;
	@%p28 bra 	$L__BB5_47;
	st.global.u32 	[%rd9+8], %r13;
$L__BB5_47:
	ld.global.u32 	%r53, [%rd9+12];
	setp.ne.s32 	%p29, %r53, %r14;
	@%p29 bra 	$L__BB5_49;
	st.global.u32 	[%rd9+12], %r13;
$L__BB5_49:
	ld.global.u32 	%r54, [%rd9+16];
	setp.ne.s32 	%p30, %r54, %r14;
	@%p30 bra 	$L__BB5_51;
	st.global.u32 	[%rd9+16], %r13;
$L__BB5_51:
	ld.global.u32 	%r55, [%rd9+20];
	setp.ne.s32 	%p31, %r55, %r14;
	@%p31 bra 	$L__BB5_53;
	st.global.u32 	[%rd9+20], %r13;
$L__BB5_53:
	ld.global.u32 	%r56, [%rd9+24];
	setp.ne.s32 	%p32, %r56, %r14;
	@%p32 bra 	$L__BB5_55;
	st.global.u32 	[%rd9+24], %r13;
$L__BB5_55:
	ld.global.u32 	%r57, [%rd9+28];
	setp.ne.s32 	%p33, %r57, %r14;
	@%p33 bra 	$L__BB5_57;
	st.global.u32 	[%rd9+28], %r13;
$L__BB5_57:
	add.s32 	%r71, %r71, 8;
$L__BB5_58:
	setp.eq.s32 	%p34, %r3, 0;
	@%p34 bra 	$L__BB5_78;
	setp.lt.u32 	%p35, %r4, 3;
	@%p35 bra 	$L__BB5_69;
	mul.wide.u32 	%rd26, %r71, 4;
	add.s64 	%rd10, %rd1, %rd26;
	ld.global.u32 	%r58, [%rd10];
	setp.ne.s32 	%p36, %r58, %r14;
	@%p36 bra 	$L__BB5_62;
	st.global.u32 	[%rd10], %r13;
$L__BB5_62:
	ld.global.u32 	%r59, [%rd10+4];
	setp.ne.s32 	%p37, %r59, %r14;
	@%p37 bra 	$L__BB5_64;
	st.global.u32 	[%rd10+4], %r13;
$L__BB5_64:
	ld.global.u32 	%r60, [%rd10+8];
	setp.ne.s32 	%p38, %r60, %r14;
	@%p38 bra 	$L__BB5_66;
	st.global.u32 	[%rd10+8], %r13;
$L__BB5_66:
	ld.global.u32 	%r61, [%rd10+12];
	setp.ne.s32 	%p39, %r61, %r14;
	@%p39 bra 	$L__BB5_68;
	st.global.u32 	[%rd10+12], %r13;
$L__BB5_68:
	add.s32 	%r71, %r71, 4;
$L__BB5_69:
	setp.eq.s32 	%p40, %r6, 0;
	@%p40 bra 	$L__BB5_78;
	mul.wide.u32 	%rd27, %r71, 4;
	add.s64 	%rd11, %rd1, %rd27;
	ld.global.u32 	%r62, [%rd11];
	setp.ne.s32 	%p41, %r62, %r14;
	@%p41 bra 	$L__BB5_72;
	st.global.u32 	[%rd11], %r13;
$L__BB5_72:
	setp.eq.s32 	%p42, %r6, 1;
	@%p42 bra 	$L__BB5_78;
	ld.global.u32 	%r63, [%rd11+4];
	setp.ne.s32 	%p43, %r63, %r14;
	@%p43 bra 	$L__BB5_75;
	st.global.u32 	[%rd11+4], %r13;
$L__BB5_75:
	setp.eq.s32 	%p44, %r6, 2;
	@%p44 bra 	$L__BB5_78;
	ld.global.u32 	%r64, [%rd11+8];
	setp.ne.s32 	%p45, %r64, %r14;
	@%p45 bra 	$L__BB5_78;
	st.global.u32 	[%rd11+8], %r13;
$L__BB5_78:
	ld.global.u32 	%r65, [%rd2];
	add.s32 	%r66, %r65, %r10;
	rem.s32 	%r67, %r66, %r24;
	st.global.u32 	[%rd2], %r67;
	mov.b16 	%rs1, 1;
	st.global.u8 	[%rd6], %rs1;
$L__BB5_79:
	add.s32 	%r68, %r68, 1;
	setp.ne.s32 	%p46, %r68, %r23;
	@%p46 bra 	$L__BB5_2;
$L__BB5_80:
	ret;

}


// ===== COMPILED SASS (sm_100) =====

	.target	sm_100

	.elftype	@"ET_EXEC"


//--------------------- .note.nv.tkinfo           --------------------------
	.section	.note.nv.tkinfo,"",@"SHT_NOTE"
	.sectionflags	@"SHF_NOTE_NV_TKINFO"
	.tkinfo
        /*0018*/ 	.word	0x00000002
        /*0030*/ 	.string	""
        /*0030*/ 	.string	"ptxas"
        /*0030*/ 	.string	"Cuda compilation tools, release 13.0, V13.0.88"
        /*0030*/ 	.string	"Build cuda_13.0.r13.0/compiler.36424714_0"
        /*0030*/ 	.string	"-arch sm_100 -m 64 "



//--------------------- .note.nv.cuinfo           --------------------------
	.section	.note.nv.cuinfo,"",@"SHT_NOTE"
	.sectionflags	@"SHF_NOTE_NV_CUINFO"
        /*0018*/ 	.short	0x0002
        /*001a*/ 	.short	0x0064
        /*001c*/ 	.short	0x0082
	.zero		2


//--------------------- .nv.info                  --------------------------
	.section	.nv.info,"",@"SHT_CUDA_INFO"
	.align	4


	//----- nvinfo : EIATTR_REGCOUNT
	.align		4
        /*0000*/ 	.byte	0x04, 0x2f
        /*0002*/ 	.short	(.L_1 - .L_0)
	.align		4
.L_0:
        /*0004*/ 	.word	index@(_Z13adjustWeightsP4Edgeii)
        /*0008*/ 	.word	0x00000012


	//----- nvinfo : EIATTR_FRAME_SIZE
	.align		4
.L_1:
        /*000c*/ 	.byte	0x04, 0x11
        /*000e*/ 	.short	(.L_3 - .L_2)
	.align		4
.L_2:
        /*0010*/ 	.word	index@($__internal_0_$__cuda_sm20_rem_s64)
        /*0014*/ 	.word	0x00000000


	//----- nvinfo : EIATTR_FRAME_SIZE
	.align		4
.L_3:
        /*0018*/ 	.byte	0x04, 0x11
        /*001a*/ 	.short	(.L_5 - .L_4)
	.align		4
.L_4:
        /*001c*/ 	.word	index@(_Z13adjustWeightsP4Edgeii)
        /*0020*/ 	.word	0x00000000


	//----- nvinfo : EIATTR_REGCOUNT
	.align		4
.L_5:
        /*0024*/ 	.byte	0x04, 0x2f
        /*0026*/ 	.short	(.L_7 - .L_6)
	.align		4
.L_6:
        /*0028*/ 	.word	index@(_Z14initComponentsPii)
        /*002c*/ 	.word	0x00000008


	//----- nvinfo : EIATTR_FRAME_SIZE
	.align		4
.L_7:
        /*0030*/ 	.byte	0x04, 0x11
        /*0032*/ 	.short	(.L_9 - .L_8)
	.align		4
.L_8:
        /*0034*/ 	.word	index@(_Z14initComponentsPii)
        /*0038*/ 	.word	0x00000000


	//----- nvinfo : EIATTR_REGCOUNT
	.align		4
.L_9:
        /*003c*/ 	.byte	0x04, 0x2f
        /*003e*/ 	.short	(.L_11 - .L_10)
	.align		4
.L_10:
        /*0040*/ 	.word	index@(_Z14resetMinArraysPiS_i)
        /*0044*/ 	.word	0x0000000c


	//----- nvinfo : EIATTR_FRAME_SIZE
	.align		4
.L_11:
        /*0048*/ 	.byte	0x04, 0x11
        /*004a*/ 	.short	(.L_13 - .L_12)
	.align		4
.L_12:
        /*004c*/ 	.word	index@(_Z14resetMinArraysPiS_i)
        /*0050*/ 	.word	0x00000000


	//----- nvinfo : EIATTR_REGCOUNT
	.align		4
.L_13:
        /*0054*/ 	.byte	0x04, 0x2f
        /*0056*/ 	.short	(.L_15 - .L_14)
	.align		4
.L_14:
        /*0058*/ 	.word	index@(_Z12findMinEdgesP4EdgeiPiS1_S1_)
        /*005c*/ 	.word	0x0000000c


	//----- nvinfo : EIATTR_FRAME_SIZE
	.align		4
.L_15:
        /*0060*/ 	.byte	0x04, 0x11
        /*0062*/ 	.short	(.L_17 - .L_16)
	.align		4
.L_16:
        /*0064*/ 	.word	index@(_Z12findMinEdgesP4EdgeiPiS1_S1_)
        /*0068*/ 	.word	0x00000000


	//----- nvinfo : EIATTR_REGCOUNT
	.align		4
.L_17:
        /*006c*/ 	.byte	0x04, 0x2f
        /*006e*/ 	.short	(.L_19 - .L_18)
	.align		4
.L_18:
        /*0070*/ 	.word	index@(_Z14selectMinEdgesP4EdgeiPiS1_S1_)
        /*0074*/ 	.word	0x00000010


	//----- nvinfo : EIATTR_FRAME_SIZE
	.align		4
.L_19:
        /*0078*/ 	.byte	0x04, 0x11
        /*007a*/ 	.short	(.L_21 - .L_20)
	.align		4
.L_20:
        /*007c*/ 	.word	index@(_Z14selectMinEdgesP4EdgeiPiS1_S1_)
        /*0080*/ 	.word	0x00000000


	//----- nvinfo : EIATTR_REGCOUNT
	.align		4
.L_21:
        /*0084*/ 	.byte	0x04, 0x2f
        /*0086*/ 	.short	(.L_23 - .L_22)
	.align		4
.L_22:
        /*0088*/ 	.word	index@(_Z15mergeComponentsP4EdgePiS1_S1_Pbii)
        /*008c*/ 	.word	0x00000020


	//----- nvinfo : EIATTR_FRAME_SIZE
	.align		4
.L_23:
        /*0090*/ 	.byte	0x04, 0x11
        /*0092*/ 	.short	(.L_25 - .L_24)
	.align		4
.L_24:
        /*0094*/ 	.word	index@(_Z15mergeComponentsP4EdgePiS1_S1_Pbii)
        /*0098*/ 	.word	0x00000000


	//----- nvinfo : EIATTR_MIN_STACK_SIZE
	.align		4
.L_25:
        /*009c*/ 	.byte	0x04, 0x12
        /*009e*/ 	.short	(.L_27 - .L_26)
	.align		4
.L_26:
        /*00a0*/ 	.word	index@(_Z15mergeComponentsP4EdgePiS1_S1_Pbii)
        /*00a4*/ 	.word	0x00000000


	//----- nvinfo : EIATTR_MIN_STACK_SIZE
	.align		4
.L_27:
        /*00a8*/ 	.byte	0x04, 0x12
        /*00aa*/ 	.short	(.L_29 - .L_28)
	.align		4
.L_28:
        /*00ac*/ 	.word	index@(_Z14selectMinEdgesP4EdgeiPiS1_S1_)
        /*00b0*/ 	.word	0x00000000


	//----- nvinfo : EIATTR_MIN_STACK_SIZE
	.align		4
.L_29:
        /*00b4*/ 	.byte	0x04, 0x12
        /*00b6*/ 	.short	(.L_31 - .L_30)
	.align		4
.L_30:
        /*00b8*/ 	.word	index@(_Z12findMinEdgesP4EdgeiPiS1_S1_)
        /*00bc*/ 	.word	0x00000000


	//----- nvinfo : EIATTR_MIN_STACK_SIZE
	.align		4
.L_31:
        /*00c0*/ 	.byte	0x04, 0x12
        /*00c2*/ 	.short	(.L_33 - .L_32)
	.align		4
.L_32:
        /*00c4*/ 	.word	index@(_Z14resetMinArraysPiS_i)
        /*00c8*/ 	.word	0x00000000


	//----- nvinfo : EIATTR_MIN_STACK_SIZE
	.align		4
.L_33:
        /*00cc*/ 	.byte	0x04, 0x12
        /*00ce*/ 	.short	(.L_35 - .L_34)
	.align		4
.L_34:
        /*00d0*/ 	.word	index@(_Z14initComponentsPii)
        /*00d4*/ 	.word	0x00000000


	//----- nvinfo : EIATTR_MIN_STACK_SIZE
	.align		4
.L_35:
        /*00d8*/ 	.byte	0x04, 0x12
        /*00da*/ 	.short	(.L_37 - .L_36)
	.align		4
.L_36:
        /*00dc*/ 	.word	index@(_Z13adjustWeightsP4Edgeii)
        /*00e0*/ 	.word	0x00000000
.L_37:


//--------------------- .nv.compat                --------------------------
	.section	.nv.compat,"",@"SHT_CUDA_COMPAT_INFO"
	.align	4
        /*0000*/ 	.byte	0x02, 0x09, 0x00, 0x00, 0x02, 0x02, 0x01, 0x00, 0x02, 0x05, 0x05, 0x00, 0x03, 0x07, 0x01, 0x01
        /*0010*/ 	.byte	0x02, 0x03, 0x00, 0x00, 0x02, 0x06, 0x01, 0x00, 0x04, 0x0b, 0x08, 0x00, 0x09, 0x00, 0x00, 0x00
        /*0020*/ 	.byte	0x00, 0x00, 0x00, 0x00


//--------------------- .nv.info._Z15mergeComponentsP4EdgePiS1_S1_Pbii --------------------------
	.section	.nv.info._Z15mergeComponentsP4EdgePiS1_S1_Pbii,"",@"SHT_CUDA_INFO"
	.sectionflags	@""
	.align	4


	//----- nvinfo : EIATTR_CUDA_API_VERSION
	.align		4
        /*0000*/ 	.byte	0x04, 0x37
        /*0002*/ 	.short	(.L_39 - .L_38)
.L_38:
        /*0004*/ 	.word	0x00000082


	//----- nvinfo : EIATTR_KPARAM_INFO
	.align		4
.L_39:
        /*0008*/ 	.byte	0x04, 0x17
        /*000a*/ 	.short	(.L_41 - .L_40)
.L_40:
        /*000c*/ 	.word	0x00000000
        /*0010*/ 	.short	0x0006
        /*0012*/ 	.short	0x002c
        /*0014*/ 	.byte	0x00, 0xf0, 0x11, 0x00


	//----- nvinfo : EIATTR_KPARAM_INFO
	.align		4
.L_41:
        /*0018*/ 	.byte	0x04, 0x17
        /*001a*/ 	.short	(.L_43 - .L_42)
.L_42:
        /*001c*/ 	.word	0x00000000
        /*0020*/ 	.short	0x0005
        /*0022*/ 	.short	0x0028
        /*0024*/ 	.byte	0x00, 0xf0, 0x11, 0x00


	//----- nvinfo : EIATTR_KPARAM_INFO
	.align		4
.L_43:
        /*0028*/ 	.byte	0x04, 0x17
        /*002a*/ 	.short	(.L_45 - .L_44)
.L_44:
        /*002c*/ 	.word	0x00000000
        /*0030*/ 	.short	0x0004
        /*0032*/ 	.short	0x0020
        /*0034*/ 	.byte	0x00, 0xf5, 0x21, 0x00


	//----- nvinfo : EIATTR_KPARAM_INFO
	.align		4
.L_45:
        /*0038*/ 	.byte	0x04, 0x17
        /*003a*/ 	.short	(.L_47 - .L_46)
.L_46:
        /*003c*/ 	.word	0x00000000
        /*0040*/ 	.short	0x0003
        /*0042*/ 	.short	0x0018
        /*0044*/ 	.byte	0x00, 0xf5, 0x21, 0x00


	//----- nvinfo : EIATTR_KPARAM_INFO
	.align		4
.L_47:
        /*0048*/ 	.byte	0x04, 0x17
        /*004a*/ 	.short	(.L_49 - .L_48)
.L_48:
        /*004c*/ 	.word	0x00000000
        /*0050*/ 	.short	0x0002
        /*0052*/ 	.short	0x0010
        /*0054*/ 	.byte	0x00, 0xf5, 0x21, 0x00


	//----- nvinfo : EIATTR_KPARAM_INFO
	.align		4
.L_49:
        /*0058*/ 	.byte	0x04, 0x17
        /*005a*/ 	.short	(.L_51 - .L_50)
.L_50:
        /*005c*/ 	.word	0x00000000
        /*0060*/ 	.short	0x0001
        /*0062*/ 	.short	0x0008
        /*0064*/ 	.byte	0x00, 0xf5, 0x21, 0x00


	//----- nvinfo : EIATTR_KPARAM_INFO
	.align		4
.L_51:
        /*0068*/ 	.byte	0x04, 0x17
        /*006a*/ 	.short	(.L_53 - .L_52)
.L_52:
        /*006c*/ 	.word	0x00000000
        /*0070*/ 	.short	0x0000
        /*0072*/ 	.short	0x0000
        /*0074*/ 	.byte	0x00, 0xf5, 0x21, 0x00


	//----- nvinfo : EIATTR_SPARSE_MMA_MASK
	.align		4
.L_53:
        /*0078*/ 	.byte	0x03, 0x50
        /*007a*/ 	.short	0x0000


	//----- nvinfo : EIATTR_MAXREG_COUNT
	.align		4
        /*007c*/ 	.byte	0x03, 0x1b
        /*007e*/ 	.short	0x00ff


	//----- nvinfo : EIATTR_MERCURY_ISA_VERSION
	.align		4
        /*0080*/ 	.byte	0x03, 0x5f
        /*0082*/ 	.short	0x0101


	//----- nvinfo : EIATTR_VRC_CTA_INIT_COUNT
	.align		4
        /*0084*/ 	.byte	0x02, 0x4a
	.zero		1
	.zero		1


	//----- nvinfo : EIATTR_EXIT_INSTR_OFFSETS
	.align		4
        /*0088*/ 	.byte	0x04, 0x1c
        /*008a*/ 	.short	(.L_55 - .L_54)


	//   ....[0]....
.L_54:
        /*008c*/ 	.word	0x00000090


	//   ....[1]....
        /*0090*/ 	.word	0x00000cc0


	//----- nvinfo : EIATTR_CBANK_PARAM_SIZE
	.align		4
.L_55:
        /*0094*/ 	.byte	0x03, 0x19
        /*0096*/ 	.short	0x0030


	//----- nvinfo : EIATTR_PARAM_CBANK
	.align		4
        /*0098*/ 	.byte	0x04, 0x0a
        /*009a*/ 	.short	(.L_57 - .L_56)
	.align		4
.L_56:
        /*009c*/ 	.word	index@(.nv.constant0._Z15mergeComponentsP4EdgePiS1_S1_Pbii)
        /*00a0*/ 	.short	0x0380
        /*00a2*/ 	.short	0x0030


	//----- nvinfo : EIATTR_SW_WAR
	.align		4
.L_57:
        /*00a4*/ 	.byte	0x04, 0x36
        /*00a6*/ 	.short	(.L_59 - .L_58)
.L_58:
        /*00a8*/ 	.word	0x00000008
.L_59:


//--------------------- .nv.info._Z14selectMinEdgesP4EdgeiPiS1_S1_ --------------------------
	.section	.nv.info._Z14selectMinEdgesP4EdgeiPiS1_S1_,"",@"SHT_CUDA_INFO"
	.sectionflags	@""
	.align	4


	//----- nvinfo : EIATTR_CUDA_API_VERSION
	.align		4
        /*0000*/ 	.byte	0x04, 0x37
        /*0002*/ 	.short	(.L_61 - .L_60)
.L_60:
        /*0004*/ 	.word	0x00000082


	//----- nvinfo : EIATTR_KPARAM_INFO
	.align		4
.L_61:
        /*0008*/ 	.byte	0x04, 0x17
        /*000a*/ 	.short	(.L_63 - .L_62)
.L_62:
        /*000c*/ 	.word	0x00000000
        /*0010*/ 	.short	0x0004
        /*0012*/ 	.short	0x0020
        /*0014*/ 	.byte	0x00, 0xf5, 0x21, 0x00


	//----- nvinfo : EIATTR_KPARAM_INFO
	.align		4
.L_63:
        /*0018*/ 	.byte	0x04, 0x17
        /*001a*/ 	.short	(.L_65 - .L_64)
.L_64:
        /*001c*/ 	.word	0x00000000
        /*0020*/ 	.short	0x0003
        /*0022*/ 	.short	0x0018
        /*0024*/ 	.byte	0x00, 0xf5, 0x21, 0x00


	//----- nvinfo : EIATTR_KPARAM_INFO
	.align		4
.L_65:
        /*0028*/ 	.byte	0x04, 0x17
        /*002a*/ 	.short	(.L_67 - .L_66)
.L_66:
        /*002c*/ 	.word	0x00000000
        /*0030*/ 	.short	0x0002
        /*0032*/ 	.short	0x0010
        /*0034*/ 	.byte	0x00, 0xf5, 0x21, 0x00


	//----- nvinfo : EIATTR_KPARAM_INFO
	.align		4
.L_67:
        /*0038*/ 	.byte	0x04, 0x17
        /*003a*/ 	.short	(.L_69 - .L_68)
.L_68:
        /*003c*/ 	.word	0x00000000
        /*0040*/ 	.short	0x0001
        /*0042*/ 	.short	0x0008
        /*0044*/ 	.byte	0x00, 0xf0, 0x11, 0x00


	//----- nvinfo : EIATTR_KPARAM_INFO
	.align		4
.L_69:
        /*0048*/ 	.byte	0x04, 0x17
        /*004a*/ 	.short	(.L_71 - .L_70)
.L_70:
        /*004c*/ 	.word	0x00000000
        /*0050*/ 	.short	0x0000
        /*0052*/ 	.short	0x0000
        /*0054*/ 	.byte	0x00, 0xf5, 0x21, 0x00


	//----- nvinfo : EIATTR_SPARSE_MMA_MASK
	.align		4
.L_71:
        /*0058*/ 	.byte	0x03, 0x50
        /*005a*/ 	.short	0x0000


	//----- nvinfo : EIATTR_MAXREG_COUNT
	.align		4
        /*005c*/ 	.byte	0x03, 0x1b
        /*005e*/ 	.short	0x00ff


	//----- nvinfo : EIATTR_MERCURY_ISA_VERSION
	.align		4
        /*0060*/ 	.byte	0x03, 0x5f
        /*0062*/ 	.short	0x0101


	//----- nvinfo : EIATTR_VRC_CTA_INIT_COUNT
	.align		4
        /*0064*/ 	.byte	0x02, 0x4a
	.zero		1
	.zero		1


	//----- nvinfo : EIATTR_EXIT_INSTR_OFFSETS
	.align		4
        /*0068*/ 	.byte	0x04, 0x1c
        /*006a*/ 	.short	(.L_73 - .L_72)


	//   ....[0]....
.L_72:
        /*006c*/ 	.word	0x00000070


	//   ....[1]....
        /*0070*/ 	.word	0x00000130


	//   ....[2]....
        /*0074*/ 	.word	0x00000230


	//   ....[3]....
        /*0078*/ 	.word	0x00000290


	//----- nvinfo : EIATTR_CRS_STACK_SIZE
	.align		4
.L_73:
        /*007c*/ 	.byte	0x04, 0x1e
        /*007e*/ 	.short	(.L_75 - .L_74)
.L_74:
        /*0080*/ 	.word	0x00000000


	//----- nvinfo : EIATTR_CBANK_PARAM_SIZE
	.align		4
.L_75:
        /*0084*/ 	.byte	0x03, 0x19
        /*0086*/ 	.short	0x0028


	//----- nvinfo : EIATTR_PARAM_CBANK
	.align		4
        /*0088*/ 	.byte	0x04, 0x0a
        /*008a*/ 	.short	(.L_77 - .L_76)
	.align		4
.L_76:
        /*008c*/ 	.word	index@(.nv.constant0._Z14selectMinEdgesP4EdgeiPiS1_S1_)
        /*0090*/ 	.short	0x0380
        /*0092*/ 	.short	0x0028


	//----- nvinfo : EIATTR_SW_WAR
	.align		4
.L_77:
        /*0094*/ 	.byte	0x04, 0x36
        /*0096*/ 	.short	(.L_79 - .L_78)
.L_78:
        /*0098*/ 	.word	0x00000008
.L_79:


//--------------------- .nv.info._Z12findMinEdgesP4EdgeiPiS1_S1_ --------------------------
	.section	.nv.info._Z12findMinEdgesP4EdgeiPiS1_S1_,"",@"SHT_CUDA_INFO"
	.sectionflags	@""
	.align	4


	//----- nvinfo : EIATTR_CUDA_API_VERSION
	.align		4
        /*0000*/ 	.byte	0x04, 0x37
        /*0002*/ 	.short	(.L_81 - .L_80)
.L_80:
        /*0004*/ 	.word	0x00000082


	//----- nvinfo : EIATTR_KPARAM_INFO
	.align		4
.L_81:
        /*0008*/ 	.byte	0x04, 0x17
        /*000a*/ 	.short	(.L_83 - .L_82)
.L_82:
        /*000c*/ 	.word	0x00000000
        /*0010*/ 	.short	0x0004
        /*0012*/ 	.short	0x0020
        /*0014*/ 	.byte	0x00, 0xf5, 0x21, 0x00


	//----- nvinfo : EIATTR_KPARAM_INFO
	.align		4
.L_83:
        /*0018*/ 	.byte	0x04, 0x17
        /*001a*/ 	.short	(.L_85 - .L_84)
.L_84:
        /*001c*/ 	.word	0x00000000
        /*0020*/ 	.short	0x0003
        /*0022*/ 	.short	0x0018
        /*0024*/ 	.byte	0x00, 0xf5, 0x21, 0x00


	//----- nvinfo : EIATTR_KPARAM_INFO
	.align		4
.L_85:
        /*0028*/ 	.byte	0x04, 0x17
        /*002a*/ 	.short	(.L_87 - .L_86)
.L_86:
        /*002c*/ 	.word	0x00000000
        /*0030*/ 	.short	0x0002
        /*0032*/ 	.short	0x0010
        /*0034*/ 	.byte	0x00, 0xf5, 0x21, 0x00


	//----- nvinfo : EIATTR_KPARAM_INFO
	.align		4
.L_87:
        /*0038*/ 	.byte	0x04, 0x17
        /*003a*/ 	.short	(.L_89 - .L_88)
.L_88:
        /*003c*/ 	.word	0x00000000
        /*0040*/ 	.short	0x0001
        /*0042*/ 	.short	0x0008
        /*0044*/ 	.byte	0x00, 0xf0, 0x11, 0x00


	//----- nvinfo : EIATTR_KPARAM_INFO
	.align		4
.L_89:
        /*0048*/ 	.byte	0x04, 0x17
        /*004a*/ 	.short	(.L_91 - .L_90)
.L_90:
        /*004c*/ 	.word	0x00000000
        /*0050*/ 	.short	0x0000
        /*0052*/ 	.short	0x0000
        /*0054*/ 	.byte	0x00, 0xf5, 0x21, 0x00


	//----- nvinfo : EIATTR_SPARSE_MMA_MASK
	.align		4
.L_91:
        /*0058*/ 	.byte	0x03, 0x50
        /*005a*/ 	.short	0x0000


	//----- nvinfo : EIATTR_MAXREG_COUNT
	.align		4
        /*005c*/ 	.byte	0x03, 0x1b
        /*005e*/ 	.short	0x00ff


	//----- nvinfo : EIATTR_MERCURY_ISA_VERSION
	.align		4
        /*0060*/ 	.byte	0x03, 0x5f
        /*0062*/ 	.short	0x0101


	//----- nvinfo : EIATTR_VRC_CTA_INIT_COUNT
	.align		4
        /*0064*/ 	.byte	0x02, 0x4a
	.zero		1
	.zero		1


	//----- nvinfo : EIATTR_EXIT_INSTR_OFFSETS
	.align		4
        /*0068*/ 	.byte	0x04, 0x1c
        /*006a*/ 	.short	(.L_93 - .L_92)


	//   ....[0]....
.L_92:
        /*006c*/ 	.word	0x00000070


	//   ....[1]....
        /*0070*/ 	.word	0x00000130


	//   ....[2]....
        /*0074*/ 	.word	0x000001a0


	//----- nvinfo : EIATTR_CBANK_PARAM_SIZE
	.align		4
.L_93:
        /*0078*/ 	.byte	0x03, 0x19
        /*007a*/ 	.short	0x0028


	//----- nvinfo : EIATTR_PARAM_CBANK
	.align		4
        /*007c*/ 	.byte	0x04, 0x0a
        /*007e*/ 	.short	(.L_95 - .L_94)
	.align		4
.L_94:
        /*0080*/ 	.word	index@(.nv.constant0._Z12findMinEdgesP4EdgeiPiS1_S1_)
        /*0084*/ 	.short	0x0380
        /*0086*/ 	.short	0x0028


	//----- nvinfo : EIATTR_SW_WAR
	.align		4
.L_95:
        /*0088*/ 	.byte	0x04, 0x36
        /*008a*/ 	.short	(.L_97 - .L_96)
.L_96:
        /*008c*/ 	.word	0x00000008
.L_97:


//--------------------- .nv.info._Z14resetMinArraysPiS_i --------------------------
	.section	.nv.info._Z14resetMinArraysPiS_i,"",@"SHT_CUDA_INFO"
	.sectionflags	@""
	.align	4


	//----- nvinfo : EIATTR_CUDA_API_VERSION
	.align		4
        /*0000*/ 	.byte	0x04, 0x37
        /*0002*/ 	.short	(.L_99 - .L_98)
.L_98:
        /*0004*/ 	.word	0x00000082


	//----- nvinfo : EIATTR_KPARAM_INFO
	.align		4
.L_99:
        /*0008*/ 	.byte	0x04, 0x17
        /*000a*/ 	.short	(.L_101 - .L_100)
.L_100:
        /*000c*/ 	.word	0x00000000
        /*0010*/ 	.short	0x0002
        /*0012*/ 	.short	0x0010
        /*0014*/ 	.byte	0x00, 0xf0, 0x11, 0x00


	//----- nvinfo : EIATTR_KPARAM_INFO
	.align		4
.L_101:
        /*0018*/ 	.byte	0x04, 0x17
        /*001a*/ 	.short	(.L_103 - .L_102)
.L_102:
        /*001c*/ 	.word	0x00000000
        /*0020*/ 	.short	0x0001
        /*0022*/ 	.short	0x0008
        /*0024*/ 	.byte	0x00, 0xf5, 0x21, 0x00


	//----- nvinfo : EIATTR_KPARAM_INFO
	.align		4
.L_103:
        /*0028*/ 	.byte	0x04, 0x17
        /*002a*/ 	.short	(.L_105 - .L_104)
.L_104:
        /*002c*/ 	.word	0x00000000
        /*0030*/ 	.short	0x0000
        /*0032*/ 	.short	0x0000
        /*0034*/ 	.byte	0x00, 0xf5, 0x21, 0x00


	//----- nvinfo : EIATTR_SPARSE_MMA_MASK
	.align		4
.L_105:
        /*0038*/ 	.byte	0x03, 0x50
        /*003a*/ 	.short	0x0000


	//----- nvinfo : EIATTR_MAXREG_COUNT
	.align		4
        /*003c*/ 	.byte	0x03, 0x1b
        /*003e*/ 	.short	0x00ff


	//----- nvinfo : EIATTR_MERCURY_ISA_VERSION
	.align		4
        /*0040*/ 	.byte	0x03, 0x5f
        /*0042*/ 	.short	0x0101


	//----- nvinfo : EIATTR_VRC_CTA_INIT_COUNT
	.align		4
        /*0044*/ 	.byte	0x02, 0x4a
	.zero		1
	.zero		1


	//----- nvinfo : EIATTR_EXIT_INSTR_OFFSETS
	.align		4
        /*0048*/ 	.byte	0x04, 0x1c
        /*004a*/ 	.short	(.L_107 - .L_106)


	//   ....[0]....
.L_106:
        /*004c*/ 	.word	0x00000070


	//   ....[1]....
        /*0050*/ 	.word	0x00000110


	//----- nvinfo : EIATTR_CBANK_PARAM_SIZE
	.align		4
.L_107:
        /*0054*/ 	.byte	0x03, 0x19
        /*0056*/ 	.short	0x0014


	//----- nvinfo : EIATTR_PARAM_CBANK
	.align		4
        /*0058*/ 	.byte	0x04, 0x0a
        /*005a*/ 	.short	(.L_109 - .L_108)
	.align		4
.L_108:
        /*005c*/ 	.word	index@(.nv.constant0._Z14resetMinArraysPiS_i)
        /*0060*/ 	.short	0x0380
        /*0062*/ 	.short	0x0014


	//----- nvinfo : EIATTR_SW_WAR
	.align		4
.L_109:
        /*0064*/ 	.byte	0x04, 0x36
        /*0066*/ 	.short	(.L_111 - .L_110)
.L_110:
        /*0068*/ 	.word	0x00000008
.L_111:


//--------------------- .nv.info._Z14initComponentsPii --------------------------
	.section	.nv.info._Z14initComponentsPii,"",@"SHT_CUDA_INFO"
	.sectionflags	@""
	.align	4


	//----- nvinfo : EIATTR_CUDA_API_VERSION
	.align		4
        /*0000*/ 	.byte	0x04, 0x37
        /*0002*/ 	.short	(.L_113 - .L_112)
.L_112:
        /*0004*/ 	.word	0x00000082


	//----- nvinfo : EIATTR_KPARAM_INFO
	.align		4
.L_113:
        /*0008*/ 	.byte	0x04, 0x17
        /*000a*/ 	.short	(.L_115 - .L_114)
.L_114:
        /*000c*/ 	.word	0x00000000
        /*0010*/ 	.short	0x0001
        /*0012*/ 	.short	0x0008
        /*0014*/ 	.byte	0x00, 0xf0, 0x11, 0x00


	//----- nvinfo : EIATTR_KPARAM_INFO
	.align		4
.L_115:
        /*0018*/ 	.byte	0x04, 0x17
        /*001a*/ 	.short	(.L_117 - .L_116)
.L_116:
        /*001c*/ 	.word	0x00000000
        /*0020*/ 	.short	0x0000
        /*0022*/ 	.short	0x0000
        /*0024*/ 	.byte	0x00, 0xf5, 0x21, 0x00


	//----- nvinfo : EIATTR_SPARSE_MMA_MASK
	.align		4
.L_117:
        /*0028*/ 	.byte	0x03, 0x50
        /*002a*/ 	.short	0x0000


	//----- nvinfo : EIATTR_MAXREG_COUNT
	.align		4
        /*002c*/ 	.byte	0x03, 0x1b
        /*002e*/ 	.short	0x00ff


	//----- nvinfo : EIATTR_MERCURY_ISA_VERSION
	.align		4
        /*0030*/ 	.byte	0x03, 0x5f
        /*0032*/ 	.short	0x0101


	//----- nvinfo : EIATTR_VRC_CTA_INIT_COUNT
	.align		4
        /*0034*/ 	.byte	0x02, 0x4a
	.zero		1
	.zero		1


	//----- nvinfo : EIATTR_EXIT_INSTR_OFFSETS
	.align		4
        /*0038*/ 	.byte	0x04, 0x1c
        /*003a*/ 	.short	(.L_119 - .L_118)


	//   ....[0]....
.L_118:
        /*003c*/ 	.word	0x00000070


	//   ....[1]....
        /*0040*/ 	.word	0x000000c0


	//----- nvinfo : EIATTR_CBANK_PARAM_SIZE
	.align		4
.L_119:
        /*0044*/ 	.byte	0x03, 0x19
        /*0046*/ 	.short	0x000c


	//----- nvinfo : EIATTR_PARAM_CBANK
	.align		4
        /*0048*/ 	.byte	0x04, 0x0a
        /*004a*/ 	.short	(.L_121 - .L_120)
	.align		4
.L_120:
        /*004c*/ 	.word	index@(.nv.constant0._Z14initComponentsPii)
        /*0050*/ 	.short	0x0380
        /*0052*/ 	.short	0x000c


	//----- nvinfo : EIATTR_SW_WAR
	.align		4
.L_121:
        /*0054*/ 	.byte	0x04, 0x36
        /*0056*/ 	.short	(.L_123 - .L_122)
.L_122:
        /*0058*/ 	.word	0x00000008
.L_123:


//--------------------- .nv.info._Z13adjustWeightsP4Edgeii --------------------------
	.section	.nv.info._Z13adjustWeightsP4Edgeii,"",@"SHT_CUDA_INFO"
	.sectionflags	@""
	.align	4


	//----- nvinfo : EIATTR_CUDA_API_VERSION
	.align		4
        /*0000*/ 	.byte	0x04, 0x37
        /*0002*/ 	.short	(.L_125 - .L_124)
.L_124:
        /*0004*/ 	.word	0x00000082


	//----- nvinfo : EIATTR_KPARAM_INFO
	.align		4
.L_125:
        /*0008*/ 	.byte	0x04, 0x17
        /*000a*/ 	.short	(.L_127 - .L_126)
.L_126:
        /*000c*/ 	.word	0x00000000
        /*0010*/ 	.short	0x0002
        /*0012*/ 	.short	0x000c
        /*0014*/ 	.byte	0x00, 0xf0, 0x11, 0x00


	//----- nvinfo : EIATTR_KPARAM_INFO
	.align		4
.L_127:
        /*0018*/ 	.byte	0x04, 0x17
        /*001a*/ 	.short	(.L_129 - .L_128)
.L_128:
        /*001c*/ 	.word	0x00000000
        /*0020*/ 	.short	0x0001
        /*0022*/ 	.short	0x0008
        /*0024*/ 	.byte	0x00, 0xf0, 0x11, 0x00


	//----- nvinfo : EIATTR_KPARAM_INFO
	.align		4
.L_129:
        /*0028*/ 	.byte	0x04, 0x17
        /*002a*/ 	.short	(.L_131 - .L_130)
.L_130:
        /*002c*/ 	.word	0x00000000
        /*0030*/ 	.short	0x0000
        /*0032*/ 	.short	0x0000
        /*0034*/ 	.byte	0x00, 0xf5, 0x21, 0x00


	//----- nvinfo : EIATTR_SPARSE_MMA_MASK
	.align		4
.L_131:
        /*0038*/ 	.byte	0x03, 0x50
        /*003a*/ 	.short	0x0000


	//----- nvinfo : EIATTR_MAXREG_COUNT
	.align		4
        /*003c*/ 	.byte	0x03, 0x1b
        /*003e*/ 	.short	0x00ff


	//----- nvinfo : EIATTR_MERCURY_ISA_VERSION
	.align		4
        /*0040*/ 	.byte	0x03, 0x5f
        /*0042*/ 	.short	0x0101


	//----- nvinfo : EIATTR_VRC_CTA_INIT_COUNT
	.align		4
        /*0044*/ 	.byte	0x02, 0x4a
	.zero		1
	.zero		1


	//----- nvinfo : EIATTR_EXIT_INSTR_OFFSETS
	.align		4
        /*0048*/ 	.byte	0x04, 0x1c
        /*004a*/ 	.short	(.L_133 - .L_132)


	//   ....[0]....
.L_132:
        /*004c*/ 	.word	0x00000070


	//   ....[1]....
        /*0050*/ 	.word	0x000002b0


	//----- nvinfo : EIATTR_CRS_STACK_SIZE
	.align		4
.L_133:
        /*0054*/ 	.byte	0x04, 0x1e
        /*0056*/ 	.short	(.L_135 - .L_134)
.L_134:
        /*0058*/ 	.word	0x00000000


	//----- nvinfo : EIATTR_CBANK_PARAM_SIZE
	.align		4
.L_135:
        /*005c*/ 	.byte	0x03, 0x19
        /*005e*/ 	.short	0x0010


	//----- nvinfo : EIATTR_PARAM_CBANK
	.align		4
        /*0060*/ 	.byte	0x04, 0x0a
        /*0062*/ 	.short	(.L_137 - .L_136)
	.align		4
.L_136:
        /*0064*/ 	.word	index@(.nv.constant0._Z13adjustWeightsP4Edgeii)
        /*0068*/ 	.short	0x0380
        /*006a*/ 	.short	0x0010


	//----- nvinfo : EIATTR_SW_WAR
	.align		4
.L_137:
        /*006c*/ 	.byte	0x04, 0x36
        /*006e*/ 	.short	(.L_139 - .L_138)
.L_138:
        /*0070*/ 	.word	0x00000008
.L_139:


//--------------------- .nv.callgraph             --------------------------
	.section	.nv.callgraph,"",@"SHT_CUDA_CALLGRAPH"
	.align	4
	.sectionentsize	8
	.align		4
        /*0000*/ 	.word	0x00000000
	.align		4
        /*0004*/ 	.word	0xffffffff
	.align		4
        /*0008*/ 	.word	0x00000000
	.align		4
        /*000c*/ 	.word	0xfffffffe
	.align		4
        /*0010*/ 	.word	0x00000000
	.align		4
        /*0014*/ 	.word	0xfffffffd
	.align		4
        /*0018*/ 	.word	0x00000000
	.align		4
        /*001c*/ 	.word	0xfffffffc


//--------------------- .text._Z15mergeComponentsP4EdgePiS1_S1_Pbii --------------------------
	.section	.text._Z15mergeComponentsP4EdgePiS1_S1_Pbii,"ax",@progbits
	.align	128
        .global         _Z15mergeComponentsP4EdgePiS1_S1_Pbii
        .type           _Z15mergeComponentsP4EdgePiS1_S1_Pbii,@function
        .size           _Z15mergeComponentsP4EdgePiS1_S1_Pbii,(.L_x_19 - _Z15mergeComponentsP4EdgePiS1_S1_Pbii)
        .other          _Z15mergeComponentsP4EdgePiS1_S1_Pbii,@"STO_CUDA_ENTRY STV_DEFAULT"
_Z15mergeComponentsP4EdgePiS1_S1_Pbii:
.text._Z15mergeComponentsP4EdgePiS1_S1_Pbii:
[----:B------:R-:W-:Y:S08]  /*0000*/  LDC R1, c[0x0][0x37c] ;  /* 0x0000df00ff017b82 */ /* 0x000ff00000000800 */
[----:B------:R-:W0:Y:S01]  /*0010*/  S2UR UR4, SR_CTAID.X ;  /* 0x00000000000479c3 */ /* 0x000e220000002500 */
[----:B------:R-:W1:Y:S01]  /*0020*/  S2R R0, SR_TID.X ;  /* 0x0000000000007919 */ /* 0x000e620000002100 */
[----:B------:R-:W2:Y:S06]  /*0030*/  LDCU UR5, c[0x0][0x360] ;  /* 0x00006c00ff0577ac */ /* 0x000eac0008000800 */
[----:B------:R-:W3:Y:S01]  /*0040*/  LDC R2, c[0x0][0x3a8] ;  /* 0x0000ea00ff027b82 */ /* 0x000ee20000000800 */
[----:B0-----:R-:W-:-:S04]  /*0050*/  UIADD3 UR4, UPT, UPT, URZ, -UR4, URZ ;  /* 0x80000004ff047290 */ /* 0x001fc8000fffe0ff */
[----:B--2---:R-:W-:Y:S01]  /*0060*/  UIMAD UR5, UR4, UR5, URZ ;  /* 0x00000005040572a4 */ /* 0x004fe2000f8e02ff */
[----:B---3--:R-:W-:-:S05]  /*0070*/  ISETP.GE.AND P0, PT, R2, 0x1, PT ;  /* 0x000000010200780c */ /* 0x008fca0003f06270 */
[----:B-1----:R-:W-:-:S13]  /*0080*/  ISETP.NE.OR P0, PT, R0, UR5, !P0 ;  /* 0x0000000500007c0c */ /* 0x002fda000c705670 */
[----:B------:R-:W-:Y:S05]  /*0090*/  @P0 EXIT ;  /* 0x000000000000094d */ /* 0x000fea0003800000 */
[----:B------:R-:W0:Y:S01]  /*00a0*/  LDCU.64 UR4, c[0x0][0x388] ;  /* 0x00007100ff0477ac */ /* 0x000e220008000a00 */
[C---:B------:R-:W-:Y:S02]  /*00b0*/  LOP3.LUT R11, R2.reuse, 0xf, RZ, 0xc0, !PT ;  /* 0x0000000f020b7812 */ /* 0x040fe400078ec0ff */
[----:B------:R-:W-:Y:S01]  /*00c0*/  LOP3.LUT R12, R2, 0x7, RZ, 0xc0, !PT ;  /* 0x00000007020c7812 */ /* 0x000fe200078ec0ff */
[----:B------:R-:W1:Y:S02]  /*00d0*/  LDCU.64 UR6, c[0x0][0x358] ;  /* 0x00006b00ff0677ac */ /* 0x000e640008000a00 */
[----:B------:R-:W-:Y:S02]  /*00e0*/  VIADD R0, R11, 0xffffffff ;  /* 0xffffffff0b007836 */ /* 0x000fe40000000000 */
[----:B------:R-:W-:-:S03]  /*00f0*/  VIADD R3, R12, 0xffffffff ;  /* 0xffffffff0c037836 */ /* 0x000fc60000000000 */
[----:B------:R-:W-:Y:S02]  /*0100*/  ISETP.GE.U32.AND P0, PT, R0, 0x7, PT ;  /* 0x000000070000780c */ /* 0x000fe40003f06070 */
[C---:B------:R-:W-:Y:S02]  /*0110*/  LOP3.LUT R0, R2.reuse, 0x7ffffff0, RZ, 0xc0, !PT ;  /* 0x7ffffff002007812 */ /* 0x040fe400078ec0ff */
[----:B------:R-:W-:Y:S01]  /*0120*/  ISETP.GE.U32.AND P1, PT, R3, 0x3, PT ;  /* 0x000000030300780c */ /* 0x000fe20003f26070 */
[----:B------:R-:W-:Y:S01]  /*0130*/  IMAD.MOV.U32 R3, RZ, RZ, RZ ;  /* 0x000000ffff037224 */ /* 0x000fe200078e00ff */
[----:B------:R-:W-:Y:S01]  /*0140*/  LOP3.LUT R2, R2, 0x3, RZ, 0xc0, !PT ;  /* 0x0000000302027812 */ /* 0x000fe200078ec0ff */
[----:B0-----:R-:W-:Y:S01]  /*0150*/  UIADD3 UR4, UP0, UPT, UR4, 0x20, URZ ;  /* 0x0000002004047890 */ /* 0x001fe2000ff1e0ff */
[----:B------:R-:W-:-:S03]  /*0160*/  IMAD.MOV R4, RZ, RZ, -R0 ;  /* 0x000000ffff047224 */ /* 0x000fc600078e0a00 */
[----:B-1----:R-:W-:-:S12]  /*0170*/  UIADD3.X UR5, UPT, UPT, URZ, UR5, URZ, UP0, !UPT ;  /* 0x00000005ff057290 */ /* 0x002fd800087fe4ff */
.L_x_6:
[----:B-1----:R-:W0:Y:S01]  /*0180*/  LDC.64 R6, c[0x0][0x390] ;  /* 0x0000e400ff067b82 */ /* 0x002e220000000a00 */
[----:B------:R-:W1:Y:S01]  /*0190*/  LDCU UR8, c[0x0][0x3a8] ;  /* 0x00007500ff0877ac */ /* 0x000e620008000800 */
[----:B0-----:R-:W-:-:S05]  /*01a0*/  IMAD.WIDE.U32 R6, R3, 0x4, R6 ;  /* 0x0000000403067825 */ /* 0x001fca00078e0006 */
[----:B------:R-:W2:Y:S01]  /*01b0*/  LDG.E R5, desc[UR6][R6.64] ;  /* 0x0000000606057981 */ /* 0x000ea2000c1e1900 */
[----:B------:R-:W-:-:S05]  /*01c0*/  VIADD R3, R3, 0x1 ;  /* 0x0000000103037836 */ /* 0x000fca0000000000 */
[----:B-1----:R-:W-:Y:S02]  /*01d0*/  ISETP.NE.AND P2, PT, R3, UR8, PT ;  /* 0x0000000803007c0c */ /* 0x002fe4000bf45270 */
[----:B--2---:R-:W-:-:S13]  /*01e0*/  ISETP.NE.AND P3, PT, R5, -0x1, PT ;  /* 0xffffffff0500780c */ /* 0x004fda0003f65270 */
[----:B------:R-:W-:Y:S05]  /*01f0*/  @!P3 BRA `(.L_x_0) ;  /* 0x0000000800acb947 */ /* 0x000fea0003800000 */
[----:B------:R-:W0:Y:S08]  /*0200*/  LDC.64 R6, c[0x0][0x380] ;  /* 0x0000e000ff067b82 */ /* 0x000e300000000a00 */
[----:B------:R-:W1:Y:S01]  /*0210*/  LDC.64 R14, c[0x0][0x388] ;  /* 0x0000e200ff0e7b82 */ /* 0x000e620000000a00 */
[----:B0-----:R-:W-:-:S05]  /*0220*/  IMAD.WIDE R6, R5, 0x10, R6 ;  /* 0x0000001005067825 */ /* 0x001fca00078e0206 */
[----:B------:R-:W1:Y:S04]  /*0230*/  LDG.E R9, desc[UR6][R6.64] ;  /* 0x0000000606097981 */ /* 0x000e68000c1e1900 */
[----:B------:R-:W2:Y:S01]  /*0240*/  LDG.E R5, desc[UR6][R6.64+0x4] ;  /* 0x0000040606057981 */ /* 0x000ea2000c1e1900 */
[----:B-1----:R-:W-:-:S04]  /*0250*/  IMAD.WIDE R8, R9, 0x4, R14 ;  /* 0x0000000409087825 */ /* 0x002fc800078e020e */
[----:B--2---:R-:W-:Y:S02]  /*0260*/  IMAD.WIDE R14, R5, 0x4, R14 ;  /* 0x00000004050e7825 */ /* 0x004fe400078e020e */
[----:B------:R-:W2:Y:S04]  /*0270*/  LDG.E R8, desc[UR6][R8.64] ;  /* 0x0000000608087981 */ /* 0x000ea8000c1e1900 */
[----:B------:R-:W2:Y:S02]  /*0280*/  LDG.E R15, desc[UR6][R14.64] ;  /* 0x000000060e0f7981 */ /* 0x000ea4000c1e1900 */
[----:B--2---:R-:W-:-:S13]  /*0290*/  ISETP.NE.AND P3, PT, R8, R15, PT ;  /* 0x0000000f0800720c */ /* 0x004fda0003f65270 */
[----:B------:R-:W-:Y:S05]  /*02a0*/  @!P3 BRA `(.L_x_0) ;  /* 0x000000080080b947 */ /* 0x000fea0003800000 */
[----:B------:R0:W5:Y:S01]  /*02b0*/  LDG.E R5, desc[UR6][R6.64+0x8] ;  /* 0x0000080606057981 */ /* 0x000162000c1e1900 */
[----:B------:R-:W-:Y:S01]  /*02c0*/  UISETP.GE.U32.AND UP0, UPT, UR8, 0x10, UPT ;  /* 0x000000100800788c */ /* 0x000fe2000bf06070 */
[CC--:B------:R-:W-:Y:S01]  /*02d0*/  VIMNMX R9, PT, PT, R8.reuse, R15.reuse, PT ;  /* 0x0000000f08097248 */ /* 0x0c0fe20003fe0100 */
[----:B------:R-:W-:Y:S01]  /*02e0*/  IMAD.MOV.U32 R10, RZ, RZ, RZ ;  /* 0x000000ffff0a7224 */ /* 0x000fe200078e00ff */
[----:B------:R-:W-:-:S06]  /*02f0*/  VIMNMX R8, PT, PT, R8, R15, !PT ;  /* 0x0000000f08087248 */ /* 0x000fcc0007fe0100 */
[----:B0-----:R-:W-:Y:S05]  /*0300*/  BRA.U !UP0, `(.L_x_1) ;  /* 0x0000000108ec7547 */ /* 0x001fea000b800000 */
[----:B------:R-:W-:Y:S02]  /*0310*/  IMAD.U32 R13, RZ, RZ, UR4 ;  /* 0x00000004ff0d7e24 */ /* 0x000fe4000f8e00ff */
[----:B------:R-:W-:Y:S02]  /*0320*/  IMAD.U32 R14, RZ, RZ, UR5 ;  /* 0x00000005ff0e7e24 */ /* 0x000fe4000f8e00ff */
[----:B------:R-:W-:-:S07]  /*0330*/  IMAD.MOV.U32 R10, RZ, RZ, R4 ;  /* 0x000000ffff0a7224 */ /* 0x000fce00078e0004 */
.L_x_2:
[----:B0-----:R-:W-:Y:S02]  /*0340*/  IMAD.MOV.U32 R6, RZ, RZ, R13 ;  /* 0x000000ffff067224 */ /* 0x001fe400078e000d */
[----:B------:R-:W-:-:S05]  /*0350*/  IMAD.MOV.U32 R7, RZ, RZ, R14 ;  /* 0x000000ffff077224 */ /* 0x000fca00078e000e */
[----:B------:R-:W2:Y:S04]  /*0360*/  LDG.E R15, desc[UR6][R6.64+-0x1c] ;  /* 0xffffe406060f7981 */ /* 0x000ea8000c1e1900 */
[----:B------:R-:W3:Y:S04]  /*0370*/  LDG.E R13, desc[UR6][R6.64+-0x20] ;  /* 0xffffe006060d7981 */ /* 0x000ee8000c1e1900 */
[----:B------:R-:W4:Y:S04]  /*0380*/  LDG.E R19, desc[UR6][R6.64+-0x14] ;  /* 0xffffec0606137981 */ /* 0x000f28000c1e1900 */
        /* <DEDUP_REMOVED lines=10> */
[----:B------:R-:W4:Y:S01]  /*0430*/  LDG.E R20, desc[UR6][R6.64+0x10] ;  /* 0x0000100606147981 */ /* 0x000f22000c1e1900 */
[----:B--2---:R-:W-:-:S03]  /*0440*/  ISETP.NE.AND P6, PT, R15, R8, PT ;  /* 0x000000080f00720c */ /* 0x004fc60003fc5270 */
[----:B------:R-:W2:Y:S01]  /*0450*/  LDG.E R15, desc[UR6][R6.64+0x18] ;  /* 0x00001806060f7981 */ /* 0x000ea2000c1e1900 */
[----:B---3--:R-:W-:-:S03]  /*0460*/  ISETP.NE.AND P5, PT, R13, R8, PT ;  /* 0x000000080d00720c */ /* 0x008fc60003fa5270 */
[----:B------:R-:W3:Y:S01]  /*0470*/  LDG.E R13, desc[UR6][R6.64+0x14] ;  /* 0x00001406060d7981 */ /* 0x000ee2000c1e1900 */
[-C--:B----4-:R-:W-:Y:S02]  /*0480*/  ISETP.NE.AND P4, PT, R19, R8.reuse, PT ;  /* 0x000000081300720c */ /* 0x090fe40003f85270 */
[----:B------:R-:W-:-:S11]  /*0490*/  ISETP.NE.AND P3, PT, R17, R8, PT ;  /* 0x000000081100720c */ /* 0x000fd60003f65270 */
[----:B------:R0:W-:Y:S01]  /*04a0*/  @!P4 STG.E desc[UR6][R6.64+-0x14], R9 ;  /* 0xffffec090600c986 */ /* 0x0001e2000c101906 */
[----:B------:R-:W-:-:S03]  /*04b0*/  ISETP.NE.AND P4, PT, R27, R8, PT ;  /* 0x000000081b00720c */ /* 0x000fc60003f85270 */
        /* <DEDUP_REMOVED lines=15> */
[-C--:B------:R-:W-:Y:S01]  /*05b0*/  ISETP.NE.AND P4, PT, R22, R8.reuse, PT ;  /* 0x000000081600720c */ /* 0x080fe20003f85270 */
[----:B------:R-:W-:Y:S02]  /*05c0*/  VIADD R10, R10, 0x10 ;  /* 0x000000100a0a7836 */ /* 0x000fe40000000000 */
[----:B------:R0:W-:Y:S04]  /*05d0*/  @!P3 STG.E desc[UR6][R6.64+0x8], R9 ;  /* 0x000008090600b986 */ /* 0x0001e8000c101906 */
[----:B------:R0:W-:Y:S01]  /*05e0*/  @!P5 STG.E desc[UR6][R6.64], R9 ;  /* 0x000000090600d986 */ /* 0x0001e2000c101906 */
[----:B------:R-:W-:-:S03]  /*05f0*/  ISETP.NE.AND P5, PT, R20, R8, PT ;  /* 0x000000081400720c */ /* 0x000fc60003fa5270 */
[----:B------:R0:W-:Y:S04]  /*0600*/  @!P6 STG.E desc[UR6][R6.64+0x4], R9 ;  /* 0x000004090600e986 */ /* 0x0001e8000c101906 */
[----:B------:R0:W-:Y:S01]  /*0610*/  @!P4 STG.E desc[UR6][R6.64+0x1c], R9 ;  /* 0x00001c090600c986 */ /* 0x0001e2000c101906 */
[----:B------:R-:W-:-:S05]  /*0620*/  ISETP.NE.AND P4, PT, R10, RZ, PT ;  /* 0x000000ff0a00720c */ /* 0x000fca0003f85270 */
[----:B------:R0:W-:Y:S01]  /*0630*/  @!P5 STG.E desc[UR6][R6.64+0x10], R9 ;  /* 0x000010090600d986 */ /* 0x0001e2000c101906 */
[-C--:B--2---:R-:W-:Y:S02]  /*0640*/  ISETP.NE.AND P3, PT, R15, R8.reuse, PT ;  /* 0x000000080f00720c */ /* 0x084fe40003f65270 */
[----:B---3--:R-:W-:-:S11]  /*0650*/  ISETP.NE.AND P6, PT, R13, R8, PT ;  /* 0x000000080d00720c */ /* 0x008fd60003fc5270 */
[----:B------:R0:W-:Y:S01]  /*0660*/  @!P3 STG.E desc[UR6][R6.64+0x18], R9 ;  /* 0x000018090600b986 */ /* 0x0001e2000c101906 */
[----:B------:R-:W-:-:S03]  /*0670*/  IADD3 R13, P3, PT, R6, 0x40, RZ ;  /* 0x00000040060d7810 */ /* 0x000fc60007f7e0ff */
[----:B------:R0:W-:Y:S02]  /*0680*/  @!P6 STG.E desc[UR6][R6.64+0x14], R9 ;  /* 0x000014090600e986 */ /* 0x0001e4000c101906 */
[----:B------:R-:W-:Y:S01]  /*0690*/  IMAD.X R14, RZ, RZ, R7, P3 ;  /* 0x000000ffff0e7224 */ /* 0x000fe200018e0607 */
[----:B------:R-:W-:Y:S07]  /*06a0*/  @P4 BRA `(.L_x_2) ;  /* 0xfffffffc00244947 */ /* 0x000fee000383ffff */
[----:B------:R-:W-:-:S07]  /*06b0*/  IMAD.MOV.U32 R10, RZ, RZ, R0 ;  /* 0x000000ffff0a7224 */ /* 0x000fce00078e0000 */
.L_x_1:
[----:B------:R-:W-:-:S13]  /*06c0*/  ISETP.NE.AND P3, PT, R11, RZ, PT ;  /* 0x000000ff0b00720c */ /* 0x000fda0003f65270 */
[----:B------:R-:W-:Y:S05]  /*06d0*/  @!P3 BRA `(.L_x_3) ;  /* 0x0000000000fcb947 */ /* 0x000fea0003800000 */
[----:B------:R-:W-:Y:S01]  /*06e0*/  ISETP.NE.AND P3, PT, R12, RZ, PT ;  /* 0x000000ff0c00720c */ /* 0x000fe20003f65270 */
[----:B------:R-:W-:-:S12]  /*06f0*/  @!P0 BRA `(.L_x_4) ;  /* 0x00000000006c8947 */ /* 0x000fd80003800000 */
[----:B0-----:R-:W0:Y:S02]  /*0700*/  LDC.64 R6, c[0x0][0x388] ;  /* 0x0000e200ff067b82 */ /* 0x001e240000000a00 */
[----:B0-----:R-:W-:-:S05]  /*0710*/  IMAD.WIDE.U32 R6, R10, 0x4, R6 ;  /* 0x000000040a067825 */ /* 0x001fca00078e0006 */
[----:B------:R-:W2:Y:S04]  /*0720*/  LDG.E R13, desc[UR6][R6.64] ;  /* 0x00000006060d7981 */ /* 0x000ea8000c1e1900 */
[----:B------:R-:W3:Y:S04]  /*0730*/  LDG.E R15, desc[UR6][R6.64+0x4] ;  /* 0x00000406060f7981 */ /* 0x000ee8000c1e1900 */
[----:B------:R-:W4:Y:S04]  /*0740*/  LDG.E R17, desc[UR6][R6.64+0x8] ;  /* 0x0000080606117981 */ /* 0x000f28000c1e1900 */
[----:B------:R-:W4:Y:S04]  /*0750*/  LDG.E R19, desc[UR6][R6.64+0xc] ;  /* 0x00000c0606137981 */ /* 0x000f28000c1e1900 */
[----:B------:R-:W4:Y:S04]  /*0760*/  LDG.E R21, desc[UR6][R6.64+0x10] ;  /* 0x0000100606157981 */ /* 0x000f28000c1e1900 */
[----:B------:R-:W4:Y:S04]  /*0770*/  LDG.E R23, desc[UR6][R6.64+0x14] ;  /* 0x0000140606177981 */ /* 0x000f28000c1e1900 */
[----:B------:R-:W4:Y:S04]  /*0780*/  LDG.E R25, desc[UR6][R6.64+0x18] ;  /* 0x0000180606197981 */ /* 0x000f28000c1e1900 */
[----:B------:R-:W4:Y:S01]  /*0790*/  LDG.E R27, desc[UR6][R6.64+0x1c] ;  /* 0x00001c06061b7981 */ /* 0x000f22000c1e1900 */
[----:B------:R-:W-:Y:S01]  /*07a0*/  VIADD R10, R10, 0x8 ;  /* 0x000000080a0a7836 */ /* 0x000fe20000000000 */
[----:B--2---:R-:W-:-:S02]  /*07b0*/  ISETP.NE.AND P5, PT, R13, R8, PT ;  /* 0x000000080d00720c */ /* 0x004fc40003fa5270 */
[-C--:B---3--:R-:W-:Y:S02]  /*07c0*/  ISETP.NE.AND P4, PT, R15, R8.reuse, PT ;  /* 0x000000080f00720c */ /* 0x088fe40003f85270 */
[----:B----4-:R-:W-:-:S09]  /*07d0*/  ISETP.NE.AND P6, PT, R17, R8, PT ;  /* 0x000000081100720c */ /* 0x010fd20003fc5270 */
[----:B------:R1:W-:Y:S01]  /*07e0*/  @!P5 STG.E desc[UR6][R6.64], R9 ;  /* 0x000000090600d986 */ /* 0x0003e2000c101906 */
[----:B------:R-:W-:-:S03]  /*07f0*/  ISETP.NE.AND P5, PT, R19, R8, PT ;  /* 0x000000081300720c */ /* 0x000fc60003fa5270 */
[----:B------:R1:W-:Y:S01]  /*0800*/  @!P4 STG.E desc[UR6][R6.64+0x4], R9 ;  /* 0x000004090600c986 */ /* 0x0003e2000c101906 */
[----:B------:R-:W-:-:S03]  /*0810*/  ISETP.NE.AND P4, PT, R21, R8, PT ;  /* 0x000000081500720c */ /* 0x000fc60003f85270 */
[----:B------:R1:W-:Y:S01]  /*0820*/  @!P6 STG.E desc[UR6][R6.64+0x8], R9 ;  /* 0x000008090600e986 */ /* 0x0003e2000c101906 */
[----:B------:R-:W-:-:S05]  /*0830*/  ISETP.NE.AND P6, PT, R23, R8, PT ;  /* 0x000000081700720c */ /* 0x000fca0003fc5270 */
[----:B------:R1:W-:Y:S01]  /*0840*/  @!P5 STG.E desc[UR6][R6.64+0xc], R9 ;  /* 0x00000c090600d986 */ /* 0x0003e2000c101906 */
[----:B------:R-:W-:-:S03]  /*0850*/  ISETP.NE.AND P5, PT, R25, R8, PT ;  /* 0x000000081900720c */ /* 0x000fc60003fa5270 */
[----:B------:R1:W-:Y:S01]  /*0860*/  @!P4 STG.E desc[UR6][R6.64+0x10], R9 ;  /* 0x000010090600c986 */ /* 0x0003e2000c101906 */
[----:B------:R-:W-:-:S03]  /*0870*/  ISETP.NE.AND P4, PT, R27, R8, PT ;  /* 0x000000081b00720c */ /* 0x000fc60003f85270 */
[----:B------:R1:W-:Y:S06]  /*0880*/  @!P6 STG.E desc[UR6][R6.64+0x14], R9 ;  /* 0x000014090600e986 */ /* 0x0003ec000c101906 */
[----:B------:R1:W-:Y:S04]  /*0890*/  @!P5 STG.E desc[UR6][R6.64+0x18], R9 ;  /* 0x000018090600d986 */ /* 0x0003e8000c101906 */
[----:B------:R1:W-:Y:S02]  /*08a0*/  @!P4 STG.E desc[UR6][R6.64+0x1c], R9 ;  /* 0x00001c090600c986 */ /* 0x0003e4000c101906 */
.L_x_4:
[----:B------:R-:W-:Y:S05]  /*08b0*/  @!P3 BRA `(.L_x_3) ;  /* 0x000000000084b947 */ /* 0x000fea0003800000 */
[----:B------:R-:W-:Y:S01]  /*08c0*/  ISETP.NE.AND P3, PT, R2, RZ, PT ;  /* 0x000000ff0200720c */ /* 0x000fe20003f65270 */
[----:B------:R-:W-:-:S12]  /*08d0*/  @!P1 BRA `(.L_x_5) ;  /* 0x00000000003c9947 */ /* 0x000fd80003800000 */
[----:B01----:R-:W0:Y:S02]  /*08e0*/  LDC.64 R6, c[0x0][0x388] ;  /* 0x0000e200ff067b82 */ /* 0x003e240000000a00 */
[----:B0-----:R-:W-:-:S05]  /*08f0*/  IMAD.WIDE.U32 R6, R10, 0x4, R6 ;  /* 0x000000040a067825 */ /* 0x001fca00078e0006 */
[----:B------:R-:W2:Y:S04]  /*0900*/  LDG.E R13, desc[UR6][R6.64] ;  /* 0x00000006060d7981 */ /* 0x000ea8000c1e1900 */
[----:B------:R-:W3:Y:S04]  /*0910*/  LDG.E R15, desc[UR6][R6.64+0x4] ;  /* 0x00000406060f7981 */ /* 0x000ee8000c1e1900 */
        /* <DEDUP_REMOVED lines=8> */
[----:B------:R2:W-:Y:S04]  /*09a0*/  @!P5 STG.E desc[UR6][R6.64+0x4], R9 ;  /* 0x000004090600d986 */ /* 0x0005e8000c101906 */
[----:B------:R2:W-:Y:S06]  /*09b0*/  @!P4 STG.E desc[UR6][R6.64+0x8], R9 ;  /* 0x000008090600c986 */ /* 0x0005ec000c101906 */
[----:B------:R2:W-:Y:S02]  /*09c0*/  @!P6 STG.E desc[UR6][R6.64+0xc], R9 ;  /* 0x00000c090600e986 */ /* 0x0005e4000c101906 */
.L_x_5:
[----:B------:R-:W-:Y:S05]  /*09d0*/  @!P3 BRA `(.L_x_3) ;  /* 0x00000000003cb947 */ /* 0x000fea0003800000 */
[----:B012---:R-:W0:Y:S02]  /*09e0*/  LDC.64 R6, c[0x0][0x388] ;  /* 0x0000e200ff067b82 */ /* 0x007e240000000a00 */
[----:B0-----:R-:W-:-:S05]  /*09f0*/  IMAD.WIDE.U32 R6, R10, 0x4, R6 ;  /* 0x000000040a067825 */ /* 0x001fca00078e0006 */
[----:B------:R-:W2:Y:S02]  /*0a00*/  LDG.E R13, desc[UR6][R6.64] ;  /* 0x00000006060d7981 */ /* 0x000ea4000c1e1900 */
[----:B--2---:R-:W-:-:S13]  /*0a10*/  ISETP.NE.AND P3, PT, R13, R8, PT ;  /* 0x000000080d00720c */ /* 0x004fda0003f65270 */
[----:B------:R3:W-:Y:S01]  /*0a20*/  @!P3 STG.E desc[UR6][R6.64], R9 ;  /* 0x000000090600b986 */ /* 0x0007e2000c101906 */
[----:B------:R-:W-:-:S13]  /*0a30*/  ISETP.NE.AND P3, PT, R2, 0x1, PT ;  /* 0x000000010200780c */ /* 0x000fda0003f65270 */
[----:B---3--:R-:W-:Y:S05]  /*0a40*/  @!P3 BRA `(.L_x_3) ;  /* 0x000000000020b947 */ /* 0x008fea0003800000 */
[----:B------:R-:W2:Y:S02]  /*0a50*/  LDG.E R13, desc[UR6][R6.64+0x4] ;  /* 0x00000406060d7981 */ /* 0x000ea4000c1e1900 */
[----:B--2---:R-:W-:-:S13]  /*0a60*/  ISETP.NE.AND P3, PT, R13, R8, PT ;  /* 0x000000080d00720c */ /* 0x004fda0003f65270 */
[----:B------:R3:W-:Y:S01]  /*0a70*/  @!P3 STG.E desc[UR6][R6.64+0x4], R9 ;  /* 0x000004090600b986 */ /* 0x0007e2000c101906 */
[----:B------:R-:W-:-:S13]  /*0a80*/  ISETP.NE.AND P3, PT, R2, 0x2, PT ;  /* 0x000000020200780c */ /* 0x000fda0003f65270 */
[----:B---3--:R-:W-:Y:S05]  /*0a90*/  @!P3 BRA `(.L_x_3) ;  /* 0x00000000000cb947 */ /* 0x008fea0003800000 */
[----:B------:R-:W2:Y:S02]  /*0aa0*/  LDG.E R13, desc[UR6][R6.64+0x8] ;  /* 0x00000806060d7981 */ /* 0x000ea4000c1e1900 */
[----:B--2---:R-:W-:-:S13]  /*0ab0*/  ISETP.NE.AND P3, PT, R13, R8, PT ;  /* 0x000000080d00720c */ /* 0x004fda0003f65270 */
[----:B------:R3:W-:Y:S02]  /*0ac0*/  @!P3 STG.E desc[UR6][R6.64+0x8], R9 ;  /* 0x000008090600b986 */ /* 0x0007e4000c101906 */
.L_x_3:
[----:B0123--:R-:W0:Y:S08]  /*0ad0*/  LDC.64 R6, c[0x0][0x398] ;  /* 0x0000e600ff067b82 */ /* 0x00fe300000000a00 */
[----:B------:R-:W1:Y:S01]  /*0ae0*/  LDC R10, c[0x0][0x3ac] ;  /* 0x0000eb00ff0a7b82 */ /* 0x000e620000000800 */
[----:B0-----:R-:W2:Y:S01]  /*0af0*/  LDG.E R8, desc[UR6][R6.64] ;  /* 0x0000000606087981 */ /* 0x001ea2000c1e1900 */
[----:B-1----:R-:W-:-:S04]  /*0b00*/  IABS R14, R10 ;  /* 0x0000000a000e7213 */ /* 0x002fc80000000000 */
[----:B------:R-:W0:Y:S08]  /*0b10*/  I2F.RP R13, R14 ;  /* 0x0000000e000d7306 */ /* 0x000e300000209400 */
[----:B0-----:R-:W0:Y:S02]  /*0b20*/  MUFU.RCP R13, R13 ;  /* 0x0000000d000d7308 */ /* 0x001e240000001000 */
[----:B0-----:R-:W-:-:S06]  /*0b30*/  VIADD R9, R13, 0xffffffe ;  /* 0x0ffffffe0d097836 */ /* 0x001fcc0000000000 */
[----:B------:R-:W0:Y:S02]  /*0b40*/  F2I.FTZ.U32.TRUNC.NTZ R9, R9 ;  /* 0x0000000900097305 */ /* 0x000e24000021f000 */
[----:B0-----:R-:W-:-:S04]  /*0b50*/  IMAD.MOV R15, RZ, RZ, -R9 ;  /* 0x000000ffff0f7224 */ /* 0x001fc800078e0a09 */
[----:B------:R-:W-:Y:S02]  /*0b60*/  IMAD R15, R15, R14, RZ ;  /* 0x0000000e0f0f7224 */ /* 0x000fe400078e02ff */
[----:B--2--5:R-:W-:Y:S02]  /*0b70*/  IMAD.IADD R5, R5, 0x1, R8 ;  /* 0x0000000105057824 */ /* 0x024fe400078e0208 */
[----:B------:R-:W-:-:S03]  /*0b80*/  IMAD.MOV.U32 R8, RZ, RZ, RZ ;  /* 0x000000ffff087224 */ /* 0x000fc600078e00ff */
[----:B------:R-:W-:Y:S01]  /*0b90*/  IABS R16, R5 ;  /* 0x0000000500107213 */ /* 0x000fe20000000000 */
[----:B------:R-:W-:Y:S01]  /*0ba0*/  IMAD.HI.U32 R8, R9, R15, R8 ;  /* 0x0000000f09087227 */ /* 0x000fe200078e0008 */
[----:B------:R-:W-:-:S03]  /*0bb0*/  ISETP.GE.AND P5, PT, R5, RZ, PT ;  /* 0x000000ff0500720c */ /* 0x000fc60003fa6270 */
[----:B------:R-:W-:Y:S02]  /*0bc0*/  IMAD.MOV.U32 R15, RZ, RZ, R16 ;  /* 0x000000ffff0f7224 */ /* 0x000fe400078e0010 */
[----:B------:R-:W-:Y:S02]  /*0bd0*/  IMAD.MOV.U32 R5, RZ, RZ, 0x1 ;  /* 0x00000001ff057424 */ /* 0x000fe400078e00ff */
[----:B------:R-:W-:-:S04]  /*0be0*/  IMAD.HI.U32 R8, R8, R15, RZ ;  /* 0x0000000f08087227 */ /* 0x000fc800078e00ff */
[----:B------:R-:W-:-:S04]  /*0bf0*/  IMAD.MOV R8, RZ, RZ, -R8 ;  /* 0x000000ffff087224 */ /* 0x000fc800078e0a08 */
[C---:B------:R-:W-:Y:S02]  /*0c00*/  IMAD R13, R14.reuse, R8, R15 ;  /* 0x000000080e0d7224 */ /* 0x040fe400078e020f */
[----:B------:R-:W0:Y:S03]  /*0c10*/  LDC.64 R8, c[0x0][0x3a0] ;  /* 0x0000e800ff087b82 */ /* 0x000e260000000a00 */
[----:B------:R-:W-:-:S13]  /*0c20*/  ISETP.GT.U32.AND P3, PT, R14, R13, PT ;  /* 0x0000000d0e00720c */ /* 0x000fda0003f64070 */
[----:B------:R-:W-:Y:S01]  /*0c30*/  @!P3 IMAD.IADD R13, R13, 0x1, -R14 ;  /* 0x000000010d0db824 */ /* 0x000fe200078e0a0e */
[----:B------:R-:W-:-:S04]  /*0c40*/  ISETP.NE.AND P3, PT, R10, RZ, PT ;  /* 0x000000ff0a00720c */ /* 0x000fc80003f65270 */
[----:B------:R-:W-:-:S13]  /*0c50*/  ISETP.GT.U32.AND P4, PT, R14, R13, PT ;  /* 0x0000000d0e00720c */ /* 0x000fda0003f84070 */
[----:B------:R-:W-:-:S04]  /*0c60*/  @!P4 IMAD.IADD R13, R13, 0x1, -R14 ;  /* 0x000000010d0dc824 */ /* 0x000fc800078e0a0e */
[----:B------:R-:W-:Y:S01]  /*0c70*/  @!P5 IMAD.MOV R13, RZ, RZ, -R13 ;  /* 0x000000ffff0dd224 */ /* 0x000fe200078e0a0d */
[----:B------:R-:W-:-:S05]  /*0c80*/  @!P3 LOP3.LUT R13, RZ, R10, RZ, 0x33, !PT ;  /* 0x0000000aff0db212 */ /* 0x000fca00078e33ff */
[----:B------:R1:W-:Y:S04]  /*0c90*/  STG.E desc[UR6][R6.64], R13 ;  /* 0x0000000d06007986 */ /* 0x0003e8000c101906 */
[----:B0-----:R1:W-:Y:S02]  /*0ca0*/  STG.E.U8 desc[UR6][R8.64], R5 ;  /* 0x0000000508007986 */ /* 0x0013e4000c101106 */
.L_x_0:
[----:B------:R-:W-:Y:S05]  /*0cb0*/  @P2 BRA `(.L_x_6) ;  /* 0xfffffff400302947 */ /* 0x000fea000383ffff */
[----:B------:R-:W-:Y:S05]  /*0cc0*/  EXIT ;  /* 0x000000000000794d */ /* 0x000fea0003800000 */
.L_x_7:
[----:B------:R-:W-:-:S00]  /*0cd0*/  BRA `(.L_x_7) ;  /* 0xfffffffc00fc7947 */ /* 0x000fc0000383ffff */
[----:B------:R-:W-:-:S00]  /*0ce0*/  NOP ;  /* 0x0000000000007918 */ /* 0x000fc00000000000 */
        /* <DEDUP_REMOVED lines=9> */
.L_x_19:


//--------------------- .text._Z14selectMinEdgesP4EdgeiPiS1_S1_ --------------------------
	.section	.text._Z14selectMinEdgesP4EdgeiPiS1_S1_,"ax",@progbits
	.align	128
        .global         _Z14selectMinEdgesP4EdgeiPiS1_S1_
        .type           _Z14selectMinEdgesP4EdgeiPiS1_S1_,@function
        .size           _Z14selectMinEdgesP4EdgeiPiS1_S1_,(.L_x_20 - _Z14selectMinEdgesP4EdgeiPiS1_S1_)
        .other          _Z14selectMinEdgesP4EdgeiPiS1_S1_,@"STO_CUDA_ENTRY STV_DEFAULT"
_Z14selectMinEdgesP4EdgeiPiS1_S1_:
.text._Z14selectMinEdgesP4EdgeiPiS1_S1_:
[----:B------:R-:W-:Y:S01]  /*0000*/  LDC R1, c[0x0][0x37c] ;  /* 0x0000df00ff017b82 */ /* 0x000fe20000000800 */
[----:B------:R-:W0:Y:S07]  /*0010*/  S2R R3, SR_TID.X ;  /* 0x0000000000037919 */ /* 0x000e2e0000002100 */
[----:B------:R-:W0:Y:S01]  /*0020*/  S2UR UR4, SR_CTAID.X ;  /* 0x00000000000479c3 */ /* 0x000e220000002500 */
[----:B------:R-:W1:Y:S07]  /*0030*/  LDCU UR5, c[0x0][0x388] ;  /* 0x00007100ff0577ac */ /* 0x000e6e0008000800 */
[----:B------:R-:W0:Y:S02]  /*0040*/  LDC R0, c[0x0][0x360] ;  /* 0x0000d800ff007b82 */ /* 0x000e240000000800 */
[----:B0-----:R-:W-:-:S05]  /*0050*/  IMAD R3, R0, UR4, R3 ;  /* 0x0000000400037c24 */ /* 0x001fca000f8e0203 */
[----:B-1----:R-:W-:-:S13]  /*0060*/  ISETP.GE.AND P0, PT, R3, UR5, PT ;  /* 0x0000000503007c0c */ /* 0x002fda000bf06270 */
[----:B------:R-:W-:Y:S05]  /*0070*/  @P0 EXIT ;  /* 0x000000000000094d */ /* 0x000fea0003800000 */
[----:B------:R-:W0:Y:S01]  /*0080*/  LDC.64 R4, c[0x0][0x380] ;  /* 0x0000e000ff047b82 */ /* 0x000e220000000a00 */
[----:B------:R-:W1:Y:S07]  /*0090*/  LDCU.64 UR4, c[0x0][0x358] ;  /* 0x00006b00ff0477ac */ /* 0x000e6e0008000a00 */
[----:B------:R-:W2:Y:S01]  /*00a0*/  LDC.64 R8, c[0x0][0x390] ;  /* 0x0000e400ff087b82 */ /* 0x000ea20000000a00 */
[----:B0-----:R-:W-:-:S05]  /*00b0*/  IMAD.WIDE R4, R3, 0x10, R4 ;  /* 0x0000001003047825 */ /* 0x001fca00078e0204 */
[----:B-1----:R-:W2:Y:S04]  /*00c0*/  LDG.E R7, desc[UR4][R4.64] ;  /* 0x0000000404077981 */ /* 0x002ea8000c1e1900 */
[----:B------:R-:W3:Y:S01]  /*00d0*/  LDG.E R11, desc[UR4][R4.64+0x4] ;  /* 0x00000404040b7981 */ /* 0x000ee2000c1e1900 */
[----:B--2---:R-:W-:-:S04]  /*00e0*/  IMAD.WIDE R6, R7, 0x4, R8 ;  /* 0x0000000407067825 */ /* 0x004fc800078e0208 */
[----:B---3--:R-:W-:Y:S02]  /*00f0*/  IMAD.WIDE R8, R11, 0x4, R8 ;  /* 0x000000040b087825 */ /* 0x008fe400078e0208 */
[----:B------:R-:W2:Y:S04]  /*0100*/  LDG.E R11, desc[UR4][R6.64] ;  /* 0x00000004060b7981 */ /* 0x000ea8000c1e1900 */
[----:B------:R-:W2:Y:S02]  /*0110*/  LDG.E R13, desc[UR4][R8.64] ;  /* 0x00000004080d7981 */ /* 0x000ea4000c1e1900 */
[----:B--2---:R-:W-:-:S13]  /*0120*/  ISETP.NE.AND P0, PT, R11, R13, PT ;  /* 0x0000000d0b00720c */ /* 0x004fda0003f05270 */
[----:B------:R-:W-:Y:S05]  /*0130*/  @!P0 EXIT ;  /* 0x000000000000894d */ /* 0x000fea0003800000 */
[----:B------:R-:W0:Y:S01]  /*0140*/  LDC.64 R8, c[0x0][0x3a0] ;  /* 0x0000e800ff087b82 */ /* 0x000e220000000a00 */
[----:B------:R-:W2:Y:S01]  /*0150*/  LDG.E R0, desc[UR4][R4.64+0x8] ;  /* 0x0000080404007981 */ /* 0x000ea2000c1e1900 */
[----:B0-----:R-:W-:-:S06]  /*0160*/  IMAD.WIDE R6, R11, 0x4, R8 ;  /* 0x000000040b067825 */ /* 0x001fcc00078e0208 */
[----:B------:R-:W2:Y:S01]  /*0170*/  LDG.E R7, desc[UR4][R6.64] ;  /* 0x0000000406077981 */ /* 0x000ea2000c1e1900 */
[----:B------:R-:W-:Y:S01]  /*0180*/  BSSY.RECONVERGENT B0, `(.L_x_8) ;  /* 0x0000008000007945 */ /* 0x000fe20003800200 */
[----:B------:R-:W-:Y:S01]  /*0190*/  IMAD.WIDE R8, R13, 0x4, R8 ;  /* 0x000000040d087825 */ /* 0x000fe200078e0208 */
[----:B--2---:R-:W-:-:S13]  /*01a0*/  ISETP.NE.AND P0, PT, R0, R7, PT ;  /* 0x000000070000720c */ /* 0x004fda0003f05270 */
[----:B------:R-:W-:Y:S05]  /*01b0*/  @P0 BRA `(.L_x_9) ;  /* 0x0000000000100947 */ /* 0x000fea0003800000 */
[----:B------:R-:W0:Y:S01]  /*01c0*/  LDC.64 R4, c[0x0][0x398] ;  /* 0x0000e600ff047b82 */ /* 0x000e220000000a00 */
[----:B------:R-:W-:Y:S01]  /*01d0*/  MOV R2, 0xffffffff ;  /* 0xffffffff00027802 */ /* 0x000fe20000000f00 */
[----:B0-----:R-:W-:-:S05]  /*01e0*/  IMAD.WIDE R4, R11, 0x4, R4 ;  /* 0x000000040b047825 */ /* 0x001fca00078e0204 */
[----:B------:R0:W5:Y:S02]  /*01f0*/  ATOMG.E.CAS.STRONG.GPU PT, RZ, [R4], R2, R3 ;  /* 0x0000000204ff73a9 */ /* 0x00016400001ee103 */
.L_x_9:
[----:B------:R-:W-:Y:S05]  /*0200*/  BSYNC.RECONVERGENT B0 ;  /* 0x0000000000007941 */ /* 0x000fea0003800200 */
.L_x_8:
[----:B------:R-:W2:Y:S02]  /*0210*/  LDG.E R9, desc[UR4][R8.64] ;  /* 0x0000000408097981 */ /* 0x000ea4000c1e1900 */
[----:B--2---:R-:W-:-:S13]  /*0220*/  ISETP.NE.AND P0, PT, R0, R9, PT ;  /* 0x000000090000720c */ /* 0x004fda0003f05270 */
[----:B------:R-:W-:Y:S05]  /*0230*/  @P0 EXIT ;  /* 0x000000000000094d */ /* 0x000fea0003800000 */
[----:B0-----:R-:W0:Y:S01]  /*0240*/  LDC.64 R4, c[0x0][0x398] ;  /* 0x0000e600ff047b82 */ /* 0x001e220000000a00 */
[----:B------:R-:W-:Y:S02]  /*0250*/  MOV R7, R3 ;  /* 0x0000000300077202 */ /* 0x000fe40000000f00 */
[----:B------:R-:W-:Y:S01]  /*0260*/  MOV R6, 0xffffffff ;  /* 0xffffffff00067802 */ /* 0x000fe20000000f00 */
[----:B0-----:R-:W-:-:S05]  /*0270*/  IMAD.WIDE R2, R13, 0x4, R4 ;  /* 0x000000040d027825 */ /* 0x001fca00078e0204 */
[----:B------:R-:W-:Y:S01]  /*0280*/  ATOMG.E.CAS.STRONG.GPU PT, RZ, [R2], R6, R7 ;  /* 0x0000000602ff73a9 */ /* 0x000fe200001ee107 */
[----:B------:R-:W-:Y:S05]  /*0290*/  EXIT ;  /* 0x000000000000794d */ /* 0x000fea0003800000 */
.L_x_10:
        /* <DEDUP_REMOVED lines=14> */
.L_x_20:


//--------------------- .text._Z12findMinEdgesP4EdgeiPiS1_S1_ --------------------------
	.section	.text._Z12findMinEdgesP4EdgeiPiS1_S1_,"ax",@progbits
	.align	128
        .global         _Z12findMinEdgesP4EdgeiPiS1_S1_
        .type           _Z12findMinEdgesP4EdgeiPiS1_S1_,@function
        .size           _Z12findMinEdgesP4EdgeiPiS1_S1_,(.L_x_21 - _Z12findMinEdgesP4EdgeiPiS1_S1_)
        .other          _Z12findMinEdgesP4EdgeiPiS1_S1_,@"STO_CUDA_ENTRY STV_DEFAULT"
_Z12findMinEdgesP4EdgeiPiS1_S1_:
.text._Z12findMinEdgesP4EdgeiPiS1_S1_:
        /* <DEDUP_REMOVED lines=20> */
[----:B------:R-:W2:Y:S01]  /*0140*/  LDG.E R3, desc[UR4][R2.64+0x8] ;  /* 0x0000080402037981 */ /* 0x000ea2000c1e1900 */
[----:B------:R-:W0:Y:S02]  /*0150*/  LDC.64 R6, c[0x0][0x3a0] ;  /* 0x0000e800ff067b82 */ /* 0x000e240000000a00 */
[----:B0-----:R-:W-:-:S04]  /*0160*/  IMAD.WIDE R4, R5, 0x4, R6 ;  /* 0x0000000405047825 */ /* 0x001fc800078e0206 */
[----:B------:R-:W-:Y:S01]  /*0170*/  IMAD.WIDE R6, R0, 0x4, R6 ;  /* 0x0000000400067825 */ /* 0x000fe200078e0206 */
[----:B--2---:R-:W-:Y:S04]  /*0180*/  REDG.E.MIN.S32.STRONG.GPU desc[UR4][R4.64], R3 ;  /* 0x000000030400798e */ /* 0x004fe8000c92e304 */
[----:B------:R-:W-:Y:S01]  /*0190*/  REDG.E.MIN.S32.STRONG.GPU desc[UR4][R6.64], R3 ;  /* 0x000000030600798e */ /* 0x000fe2000c92e304 */
[----:B------:R-:W-:Y:S05]  /*01a0*/  EXIT ;  /* 0x000000000000794d */ /* 0x000fea0003800000 */
.L_x_11:
        /* <DEDUP_REMOVED lines=13> */
.L_x_21:


//--------------------- .text._Z14resetMinArraysPiS_i --------------------------
	.section	.text._Z14resetMinArraysPiS_i,"ax",@progbits
	.align	128
        .global         _Z14resetMinArraysPiS_i
        .type           _Z14resetMinArraysPiS_i,@function
        .size           _Z14resetMinArraysPiS_i,(.L_x_22 - _Z14resetMinArraysPiS_i)
        .other          _Z14resetMinArraysPiS_i,@"STO_CUDA_ENTRY STV_DEFAULT"
_Z14resetMinArraysPiS_i:
.text._Z14resetMinArraysPiS_i:
        /* <DEDUP_REMOVED lines=9> */
[----:B------:R-:W1:Y:S01]  /*0090*/  LDCU.64 UR4, c[0x0][0x358] ;  /* 0x00006b00ff0477ac */ /* 0x000e620008000a00 */
[----:B------:R-:W-:-:S06]  /*00a0*/  MOV R9, 0x7fffffff ;  /* 0x7fffffff00097802 */ /* 0x000fcc0000000f00 */
[----:B------:R-:W2:Y:S01]  /*00b0*/  LDC.64 R4, c[0x0][0x388] ;  /* 0x0000e200ff047b82 */ /* 0x000ea20000000a00 */
[----:B0-----:R-:W-:-:S04]  /*00c0*/  IMAD.WIDE R2, R7, 0x4, R2 ;  /* 0x0000000407027825 */ /* 0x001fc800078e0202 */
[----:B--2---:R-:W-:Y:S01]  /*00d0*/  IMAD.WIDE R4, R7, 0x4, R4 ;  /* 0x0000000407047825 */ /* 0x004fe200078e0204 */
[----:B------:R-:W-:-:S05]  /*00e0*/  MOV R7, 0xffffffff ;  /* 0xffffffff00077802 */ /* 0x000fca0000000f00 */
[----:B-1----:R-:W-:Y:S04]  /*00f0*/  STG.E desc[UR4][R2.64], R7 ;  /* 0x0000000702007986 */ /* 0x002fe8000c101904 */
[----:B------:R-:W-:Y:S01]  /*0100*/  STG.E desc[UR4][R4.64], R9 ;  /* 0x0000000904007986 */ /* 0x000fe2000c101904 */
[----:B------:R-:W-:Y:S05]  /*0110*/  EXIT ;  /* 0x000000000000794d */ /* 0x000fea0003800000 */
.L_x_12:
        /* <DEDUP_REMOVED lines=14> */
.L_x_22:


//--------------------- .text._Z14initComponentsPii --------------------------
	.section	.text._Z14initComponentsPii,"ax",@progbits
	.align	128
        .global         _Z14initComponentsPii
        .type           _Z14initComponentsPii,@function
        .size           _Z14initComponentsPii,(.L_x_23 - _Z14initComponentsPii)
        .other          _Z14initComponentsPii,@"STO_CUDA_ENTRY STV_DEFAULT"
_Z14initComponentsPii:
.text._Z14initComponentsPii:
        /* <DEDUP_REMOVED lines=10> */
[----:B0-----:R-:W-:-:S05]  /*00a0*/  IMAD.WIDE R2, R5, 0x4, R2 ;  /* 0x0000000405027825 */ /* 0x001fca00078e0202 */
[----:B-1----:R-:W-:Y:S01]  /*00b0*/  STG.E desc[UR4][R2.64], R5 ;  /* 0x0000000502007986 */ /* 0x002fe2000c101904 */
[----:B------:R-:W-:Y:S05]  /*00c0*/  EXIT ;  /* 0x000000000000794d */ /* 0x000fea0003800000 */
.L_x_13:
        /* <DEDUP_REMOVED lines=11> */
.L_x_23:


//--------------------- .text._Z13adjustWeightsP4Edgeii --------------------------
	.section	.text._Z13adjustWeightsP4Edgeii,"ax",@progbits
	.align	128
        .global         _Z13adjustWeightsP4Edgeii
        .type           _Z13adjustWeightsP4Edgeii,@function
        .size           _Z13adjustWeightsP4Edgeii,(.L_x_18 - _Z13adjustWeightsP4Edgeii)
        .other          _Z13adjustWeightsP4Edgeii,@"STO_CUDA_ENTRY STV_DEFAULT"
_Z13adjustWeightsP4Edgeii:
.text._Z13adjustWeightsP4Edgeii:
        /* <DEDUP_REMOVED lines=10> */
[----:B------:R-:W2:Y:S01]  /*00a0*/  LDCU UR9, c[0x0][0x38c] ;  /* 0x00007180ff0977ac */ /* 0x000ea20008000800 */
[----:B0-----:R-:W-:-:S05]  /*00b0*/  IMAD.WIDE R2, R5, 0x10, R2 ;  /* 0x0000001005027825 */ /* 0x001fca00078e0202 */
[----:B-1----:R-:W3:Y:S04]  /*00c0*/  LDG.E R4, desc[UR6][R2.64+0x8] ;  /* 0x0000080602047981 */ /* 0x002ee8000c1e1900 */
[----:B------:R-:W3:Y:S01]  /*00d0*/  LDG.E R5, desc[UR6][R2.64+0xc] ;  /* 0x00000c0602057981 */ /* 0x000ee2000c1e1900 */
[----:B--2---:R-:W-:Y:S01]  /*00e0*/  USHF.R.S32.HI UR8, URZ, 0x1f, UR9 ;  /* 0x0000001fff087899 */ /* 0x004fe20008011409 */
[----:B------:R-:W-:Y:S01]  /*00f0*/  BSSY.RECONVERGENT B0, `(.L_x_14) ;  /* 0x000001a000007945 */ /* 0x000fe20003800200 */
[----:B---3--:R-:W-:-:S05]  /*0100*/  IMAD.WIDE R4, R5, R4, RZ ;  /* 0x0000000405047225 */ /* 0x008fca00078e02ff */
[----:B------:R-:W-:-:S04]  /*0110*/  LOP3.LUT R0, R5, UR8, RZ, 0xfc, !PT ;  /* 0x0000000805007c12 */ /* 0x000fc8000f8efcff */
[----:B------:R-:W-:-:S13]  /*0120*/  ISETP.NE.U32.AND P0, PT, R0, RZ, PT ;  /* 0x000000ff0000720c */ /* 0x000fda0003f05070 */
[----:B------:R-:W-:Y:S05]  /*0130*/  @P0 BRA `(.L_x_15) ;  /* 0x0000000000480947 */ /* 0x000fea0003800000 */
[----:B------:R-:W0:Y:S01]  /*0140*/  I2F.U32.RP R0, UR9 ;  /* 0x0000000900007d06 */ /* 0x000e220008209000 */
[----:B------:R-:W-:-:S07]  /*0150*/  ISETP.NE.U32.AND P1, PT, RZ, UR9, PT ;  /* 0x00000009ff007c0c */ /* 0x000fce000bf25070 */
[----:B0-----:R-:W0:Y:S02]  /*0160*/  MUFU.RCP R0, R0 ;  /* 0x0000000000007308 */ /* 0x001e240000001000 */
[----:B0-----:R-:W-:-:S06]  /*0170*/  VIADD R6, R0, 0xffffffe ;  /* 0x0ffffffe00067836 */ /* 0x001fcc0000000000 */
[----:B------:R0:W1:Y:S02]  /*0180*/  F2I.FTZ.U32.TRUNC.NTZ R7, R6 ;  /* 0x0000000600077305 */ /* 0x000064000021f000 */
[----:B0-----:R-:W-:Y:S02]  /*0190*/  HFMA2 R6, -RZ, RZ, 0, 0 ;  /* 0x00000000ff067431 */ /* 0x001fe400000001ff */
[----:B-1----:R-:W-:-:S04]  /*01a0*/  IMAD.MOV R5, RZ, RZ, -R7 ;  /* 0x000000ffff057224 */ /* 0x002fc800078e0a07 */
[----:B------:R-:W-:-:S04]  /*01b0*/  IMAD R5, R5, UR9, RZ ;  /* 0x0000000905057c24 */ /* 0x000fc8000f8e02ff */
[----:B------:R-:W-:-:S06]  /*01c0*/  IMAD.HI.U32 R7, R7, R5, R6 ;  /* 0x0000000507077227 */ /* 0x000fcc00078e0006 */
[----:B------:R-:W-:-:S04]  /*01d0*/  IMAD.HI.U32 R7, R7, R4, RZ ;  /* 0x0000000407077227 */ /* 0x000fc800078e00ff */
[----:B------:R-:W-:-:S04]  /*01e0*/  IMAD.MOV R7, RZ, RZ, -R7 ;  /* 0x000000ffff077224 */ /* 0x000fc800078e0a07 */
[----:B------:R-:W-:-:S05]  /*01f0*/  IMAD R4, R7, UR9, R4 ;  /* 0x0000000907047c24 */ /* 0x000fca000f8e0204 */
[----:B------:R-:W-:-:S13]  /*0200*/  ISETP.GE.U32.AND P0, PT, R4, UR9, PT ;  /* 0x0000000904007c0c */ /* 0x000fda000bf06070 */
[----:B------:R-:W-:-:S04]  /*0210*/  @P0 IADD3 R4, PT, PT, R4, -UR9, RZ ;  /* 0x8000000904040c10 */ /* 0x000fc8000fffe0ff */
[----:B------:R-:W-:-:S13]  /*0220*/  ISETP.GE.U32.AND P0, PT, R4, UR9, PT ;  /* 0x0000000904007c0c */ /* 0x000fda000bf06070 */
[----:B------:R-:W-:Y:S01]  /*0230*/  @P0 VIADD R4, R4, -UR9 ;  /* 0x8000000904040c36 */ /* 0x000fe20008000000 */
[----:B------:R-:W-:Y:S01]  /*0240*/  @!P1 LOP3.LUT R4, RZ, UR9, RZ, 0x33, !PT ;  /* 0x00000009ff049c12 */ /* 0x000fe2000f8e33ff */
[----:B------:R-:W-:Y:S06]  /*0250*/  BRA `(.L_x_16) ;  /* 0x00000000000c7947 */ /* 0x000fec0003800000 */
.L_x_15:
[----:B------:R-:W-:-:S07]  /*0260*/  MOV R0, 0x280 ;  /* 0x0000028000007802 */ /* 0x000fce0000000f00 */
[----:B------:R-:W-:Y:S05]  /*0270*/  CALL.REL.NOINC `($__internal_0_$__cuda_sm20_rem_s64) ;  /* 0x0000000000107944 */ /* 0x000fea0003c00000 */
[----:B------:R-:W-:-:S07]  /*0280*/  MOV R4, R6 ;  /* 0x0000000600047202 */ /* 0x000fce0000000f00 */
.L_x_16:
[----:B------:R-:W-:Y:S05]  /*0290*/  BSYNC.RECONVERGENT B0 ;  /* 0x0000000000007941 */ /* 0x000fea0003800200 */
.L_x_14:
[----:B------:R-:W-:Y:S01]  /*02a0*/  STG.E desc[UR6][R2.64+0x8], R4 ;  /* 0x0000080402007986 */ /* 0x000fe2000c101906 */
[----:B------:R-:W-:Y:S05]  /*02b0*/  EXIT ;  /* 0x000000000000794d */ /* 0x000fea0003800000 */
        .weak           $__internal_0_$__cuda_sm20_rem_s64
        .type           $__internal_0_$__cuda_sm20_rem_s64,@function
        .size           $__internal_0_$__cuda_sm20_rem_s64,(.L_x_18 - $__internal_0_$__cuda_sm20_rem_s64)
$__internal_0_$__cuda_sm20_rem_s64:
[----:B------:R-:W0:Y:S01]  /*02c0*/  LDCU UR10, c[0x0][0x38c] ;  /* 0x00007180ff0a77ac */ /* 0x000e220008000800 */
[----:B------:R-:W-:Y:S02]  /*02d0*/  UISETP.GE.AND UP0, UPT, UR8, URZ, UPT ;  /* 0x000000ff0800728c */ /* 0x000fe4000bf06270 */
[----:B0-----:R-:W-:-:S04]  /*02e0*/  UIADD3 UR4, UP1, UPT, URZ, -UR10, URZ ;  /* 0x8000000aff047290 */ /* 0x001fc8000ff3e0ff */
[----:B------:R-:W-:Y:S02]  /*02f0*/  UIADD3.X UR5, UPT, UPT, URZ, ~UR8, URZ, UP1, !UPT ;  /* 0x80000008ff057290 */ /* 0x000fe40008ffe4ff */
[----:B------:R-:W-:Y:S02]  /*0300*/  USEL UR4, UR4, UR10, !UP0 ;  /* 0x0000000a04047287 */ /* 0x000fe4000c000000 */
[----:B------:R-:W-:-:S09]  /*0310*/  USEL UR5, UR5, UR8, !UP0 ;  /* 0x0000000805057287 */ /* 0x000fd2000c000000 */
[----:B------:R-:W0:Y:S08]  /*0320*/  I2F.U64.RP R10, UR4 ;  /* 0x00000004000a7d12 */ /* 0x000e300008309000 */
[----:B0-----:R-:W0:Y:S02]  /*0330*/  MUFU.RCP R10, R10 ;  /* 0x0000000a000a7308 */ /* 0x001e240000001000 */
[----:B0-----:R-:W-:-:S06]  /*0340*/  VIADD R6, R10, 0x1ffffffe ;  /* 0x1ffffffe0a067836 */ /* 0x001fcc0000000000 */
[----:B------:R-:W0:Y:S02]  /*0350*/  F2I.U64.TRUNC R6, R6 ;  /* 0x0000000600067311 */ /* 0x000e24000020d800 */
[----:B0-----:R-:W-:-:S04]  /*0360*/  IMAD.WIDE.U32 R8, R6, UR4, RZ ;  /* 0x0000000406087c25 */ /* 0x001fc8000f8e00ff */
[----:B------:R-:W-:Y:S01]  /*0370*/  IMAD R9, R6, UR5, R9 ;  /* 0x0000000506097c24 */ /* 0x000fe2000f8e0209 */
[----:B------:R-:W-:-:S03]  /*0380*/  IADD3 R11, P0, PT, RZ, -R8, RZ ;  /* 0x80000008ff0b7210 */ /* 0x000fc60007f1e0ff */
[----:B------:R-:W-:Y:S02]  /*0390*/  IMAD R9, R7, UR4, R9 ;  /* 0x0000000407097c24 */ /* 0x000fe4000f8e0209 */
[----:B------:R-:W-:-:S03]  /*03a0*/  IMAD.HI.U32 R8, R6, R11, RZ ;  /* 0x0000000b06087227 */ /* 0x000fc600078e00ff */
[----:B------:R-:W-:Y:S01]  /*03b0*/  IADD3.X R13, PT, PT, RZ, ~R9, RZ, P0, !PT ;  /* 0x80000009ff0d7210 */ /* 0x000fe200007fe4ff */
[----:B------:R-:W-:-:S04]  /*03c0*/  IMAD.MOV.U32 R9, RZ, RZ, R6 ;  /* 0x000000ffff097224 */ /* 0x000fc800078e0006 */
[----:B------:R-:W-:-:S04]  /*03d0*/  IMAD.WIDE.U32 R8, P0, R6, R13, R8 ;  /* 0x0000000d06087225 */ /* 0x000fc80007800008 */
[C---:B------:R-:W-:Y:S02]  /*03e0*/  IMAD R15, R7.reuse, R13, RZ ;  /* 0x0000000d070f7224 */ /* 0x040fe400078e02ff */
[----:B------:R-:W-:-:S04]  /*03f0*/  IMAD.HI.U32 R8, P1, R7, R11, R8 ;  /* 0x0000000b07087227 */ /* 0x000fc80007820008 */
[----:B------:R-:W-:Y:S01]  /*0400*/  IMAD.HI.U32 R13, R7, R13, RZ ;  /* 0x0000000d070d7227 */ /* 0x000fe200078e00ff */
[----:B------:R-:W-:-:S04]  /*0410*/  IADD3 R9, P2, PT, R15, R8, RZ ;  /* 0x000000080f097210 */ /* 0x000fc80007f5e0ff */
[----:B------:R-:W-:Y:S01]  /*0420*/  IADD3.X R8, PT, PT, R13, R7, RZ, P0, !PT ;  /* 0x000000070d087210 */ /* 0x000fe200007fe4ff */
[C---:B------:R-:W-:Y:S01]  /*0430*/  IMAD.WIDE.U32 R6, R9.reuse, UR4, RZ ;  /* 0x0000000409067c25 */ /* 0x040fe2000f8e00ff */
[----:B------:R-:W-:Y:S02]  /*0440*/  IADD3 R13, P4, PT, RZ, -R4, RZ ;  /* 0x80000004ff0d7210 */ /* 0x000fe40007f9e0ff */
[----:B------:R-:W-:Y:S01]  /*0450*/  IADD3.X R11, PT, PT, RZ, RZ, R8, P2, P1 ;  /* 0x000000ffff0b7210 */ /* 0x000fe200017e2408 */
[----:B------:R-:W-:Y:S01]  /*0460*/  IMAD R8, R9, UR5, R7 ;  /* 0x0000000509087c24 */ /* 0x000fe2000f8e0207 */
[----:B------:R-:W-:Y:S02]  /*0470*/  IADD3 R7, P0, PT, RZ, -R6, RZ ;  /* 0x80000006ff077210 */ /* 0x000fe40007f1e0ff */
[----:B------:R-:W-:Y:S01]  /*0480*/  ISETP.GE.AND P1, PT, R5, RZ, PT ;  /* 0x000000ff0500720c */ /* 0x000fe20003f26270 */
[----:B------:R-:W-:Y:S02]  /*0490*/  IMAD R6, R11, UR4, R8 ;  /* 0x000000040b067c24 */ /* 0x000fe4000f8e0208 */
[----:B------:R-:W-:-:S04]  /*04a0*/  IMAD.HI.U32 R8, R9, R7, RZ ;  /* 0x0000000709087227 */ /* 0x000fc800078e00ff */
[----:B------:R-:W-:-:S04]  /*04b0*/  IMAD.X R6, RZ, RZ, ~R6, P0 ;  /* 0x000000ffff067224 */ /* 0x000fc800000e0e06 */
[----:B------:R-:W-:-:S04]  /*04c0*/  IMAD.WIDE.U32 R8, P0, R9, R6, R8 ;  /* 0x0000000609087225 */ /* 0x000fc80007800008 */
[C---:B------:R-:W-:Y:S02]  /*04d0*/  IMAD R10, R11.reuse, R6, RZ ;  /* 0x000000060b0a7224 */ /* 0x040fe400078e02ff */
[----:B------:R-:W-:Y:S01]  /*04e0*/  IMAD.HI.U32 R7, P2, R11, R7, R8 ;  /* 0x000000070b077227 */ /* 0x000fe20007840008 */
[----:B------:R-:W-:Y:S02]  /*04f0*/  IADD3.X R9, PT, PT, RZ, ~R5, RZ, P4, !PT ;  /* 0x80000005ff097210 */ /* 0x000fe400027fe4ff */
[----:B------:R-:W-:Y:S01]  /*0500*/  SEL R8, R13, R4, !P1 ;  /* 0x000000040d087207 */ /* 0x000fe20004800000 */
[----:B------:R-:W-:Y:S01]  /*0510*/  IMAD.HI.U32 R6, R11, R6, RZ ;  /* 0x000000060b067227 */ /* 0x000fe200078e00ff */
[----:B------:R-:W-:Y:S02]  /*0520*/  IADD3 R7, P3, PT, R10, R7, RZ ;  /* 0x000000070a077210 */ /* 0x000fe40007f7e0ff */
[----:B------:R-:W-:Y:S01]  /*0530*/  SEL R10, R9, R5, !P1 ;  /* 0x00000005090a7207 */ /* 0x000fe20004800000 */
[----:B------:R-:W-:-:S02]  /*0540*/  HFMA2 R5, -RZ, RZ, 0, 0 ;  /* 0x00000000ff057431 */ /* 0x000fc400000001ff */
[----:B------:R-:W-:Y:S02]  /*0550*/  IMAD.X R11, R6, 0x1, R11, P0 ;  /* 0x00000001060b7824 */ /* 0x000fe400000e060b */
[----:B------:R-:W-:-:S03]  /*0560*/  IMAD.HI.U32 R4, R7, R8, RZ ;  /* 0x0000000807047227 */ /* 0x000fc600078e00ff */
[----:B------:R-:W-:Y:S01]  /*0570*/  IADD3.X R11, PT, PT, RZ, RZ, R11, P3, P2 ;  /* 0x000000ffff0b7210 */ /* 0x000fe20001fe440b */
[----:B------:R-:W-:-:S04]  /*0580*/  IMAD.WIDE.U32 R4, R7, R10, R4 ;  /* 0x0000000a07047225 */ /* 0x000fc800078e0004 */
[C---:B------:R-:W-:Y:S02]  /*0590*/  IMAD R7, R11.reuse, R10, RZ ;  /* 0x0000000a0b077224 */ /* 0x040fe400078e02ff */
[----:B------:R-:W-:-:S04]  /*05a0*/  IMAD.HI.U32 R4, P0, R11, R8, R4 ;  /* 0x000000080b047227 */ /* 0x000fc80007800004 */
[----:B------:R-:W-:Y:S01]  /*05b0*/  IMAD.HI.U32 R6, R11, R10, RZ ;  /* 0x0000000a0b067227 */ /* 0x000fe200078e00ff */
[----:B------:R-:W-:-:S03]  /*05c0*/  IADD3 R7, P2, PT, R7, R4, RZ ;  /* 0x0000000407077210 */ /* 0x000fc60007f5e0ff */
[----:B------:R-:W-:Y:S02]  /*05d0*/  IMAD.X R6, RZ, RZ, R6, P0 ;  /* 0x000000ffff067224 */ /* 0x000fe400000e0606 */
[----:B------:R-:W-:-:S03]  /*05e0*/  IMAD.WIDE.U32 R4, R7, UR4, RZ ;  /* 0x0000000407047c25 */ /* 0x000fc6000f8e00ff */
[----:B------:R-:W-:Y:S01]  /*05f0*/  IADD3.X R6, PT, PT, RZ, R6, RZ, P2, !PT ;  /* 0x00000006ff067210 */ /* 0x000fe200017fe4ff */
[----:B------:R-:W-:Y:S01]  /*0600*/  IMAD R7, R7, UR5, R5 ;  /* 0x0000000507077c24 */ /* 0x000fe2000f8e0205 */
[----:B------:R-:W-:-:S03]  /*0610*/  IADD3 R8, P2, PT, -R4, R8, RZ ;  /* 0x0000000804087210 */ /* 0x000fc60007f5e1ff */
[----:B------:R-:W-:Y:S01]  /*0620*/  IMAD R6, R6, UR4, R7 ;  /* 0x0000000406067c24 */ /* 0x000fe2000f8e0207 */
[----:B------:R-:W-:-:S03]  /*0630*/  ISETP.GE.U32.AND P0, PT, R8, UR4, PT ;  /* 0x0000000408007c0c */ /* 0x000fc6000bf06070 */
[----:B------:R-:W-:Y:S01]  /*0640*/  IMAD.X R7, R10, 0x1, ~R6, P2 ;  /* 0x000000010a077824 */ /* 0x000fe200010e0e06 */
[----:B------:R-:W-:-:S04]  /*0650*/  IADD3 R5, P2, PT, R8, -UR4, RZ ;  /* 0x8000000408057c10 */ /* 0x000fc8000ff5e0ff */
[C---:B------:R-:W-:Y:S02]  /*0660*/  ISETP.GE.U32.AND.EX P0, PT, R7.reuse, UR5, PT, P0 ;  /* 0x0000000507007c0c */ /* 0x040fe4000bf06100 */
[----:B------:R-:W-:Y:S02]  /*0670*/  IADD3.X R4, PT, PT, R7, ~UR5, RZ, P2, !PT ;  /* 0x8000000507047c10 */ /* 0x000fe400097fe4ff */
[----:B------:R-:W-:Y:S02]  /*0680*/  SEL R5, R5, R8, P0 ;  /* 0x0000000805057207 */ /* 0x000fe40000000000 */
[----:B------:R-:W-:Y:S02]  /*0690*/  SEL R4, R4, R7, P0 ;  /* 0x0000000704047207 */ /* 0x000fe40000000000 */
[C---:B------:R-:W-:Y:S02]  /*06a0*/  ISETP.GE.U32.AND P0, PT, R5.reuse, UR4, PT ;  /* 0x0000000405007c0c */ /* 0x040fe4000bf06070 */
[----:B------:R-:W-:-:S02]  /*06b0*/  IADD3 R6, PT, PT, R5, -UR4, RZ ;  /* 0x8000000405067c10 */ /* 0x000fc4000fffe0ff */
[----:B------:R-:W-:Y:S02]  /*06c0*/  ISETP.GE.U32.AND.EX P0, PT, R4, UR5, PT, P0 ;  /* 0x0000000504007c0c */ /* 0x000fe4000bf06100 */
[----:B------:R-:W-:Y:S02]  /*06d0*/  MOV R4, R0 ;  /* 0x0000000000047202 */ /* 0x000fe40000000f00 */
[----:B------:R-:W-:Y:S02]  /*06e0*/  SEL R6, R6, R5, P0 ;  /* 0x0000000506067207 */ /* 0x000fe40000000000 */
[----:B------:R-:W-:-:S03]  /*06f0*/  ISETP.NE.U32.AND P0, PT, RZ, UR10, PT ;  /* 0x0000000aff007c0c */ /* 0x000fc6000bf05070 */
[----:B------:R-:W-:Y:S01]  /*0700*/  IMAD.MOV R5, RZ, RZ, -R6 ;  /* 0x000000ffff057224 */ /* 0x000fe200078e0a06 */
[----:B------:R-:W-:-:S04]  /*0710*/  ISETP.NE.AND.EX P0, PT, RZ, UR8, PT, P0 ;  /* 0x00000008ff007c0c */ /* 0x000fc8000bf05300 */
[----:B------:R-:W-:Y:S01]  /*0720*/  SEL R6, R5, R6, !P1 ;  /* 0x0000000605067207 */ /* 0x000fe20004800000 */
[----:B------:R-:W-:-:S03]  /*0730*/  IMAD.MOV.U32 R5, RZ, RZ, 0x0 ;  /* 0x00000000ff057424 */ /* 0x000fc600078e00ff */
[----:B------:R-:W-:Y:S01]  /*0740*/  SEL R6, R6, 0xffffffff, P0 ;  /* 0xffffffff06067807 */ /* 0x000fe20000000000 */
[----:B------:R-:W-:Y:S06]  /*0750*/  RET.REL.NODEC R4 `(_Z13adjustWeightsP4Edgeii) ;  /* 0xfffffff804287950 */ /* 0x000fec0003c3ffff */
.L_x_17:
        /* <DEDUP_REMOVED lines=10> */
.L_x_18:


//--------------------- .nv.shared.reserved.0     --------------------------
	.section	.nv.shared.reserved.0,"aw",@nobits
	.weak		__nv_reservedSMEM_offset_0_alias
	.size		__nv_reservedSMEM_offset_0_alias, 0, 64
	.other		__nv_reservedSMEM_offset_0_alias,@"STO_CUDA_RESERVED_SHARED STV_DEFAULT"
__nv_reservedSMEM_offset_0_alias:
	.zero		0
	.zero		64


//--------------------- .nv.constant0._Z15mergeComponentsP4EdgePiS1_S1_Pbii --------------------------
	.section	.nv.constant0._Z15mergeComponentsP4EdgePiS1_S1_Pbii,"a",@progbits
	.sectionflags	@""
	.align	4
.nv.constant0._Z15mergeComponentsP4EdgePiS1_S1_Pbii:
	.zero		944


//--------------------- .nv.constant0._Z14selectMinEdgesP4EdgeiPiS1_S1_ --------------------------
	.section	.nv.constant0._Z14selectMinEdgesP4EdgeiPiS1_S1_,"a",@progbits
	.sectionflags	@""
	.align	4
.nv.constant0._Z14selectMinEdgesP4EdgeiPiS1_S1_:
	.zero		936


//--------------------- .nv.constant0._Z12findMinEdgesP4EdgeiPiS1_S1_ --------------------------
	.section	.nv.constant0._Z12findMinEdgesP4EdgeiPiS1_S1_,"a",@progbits
	.sectionflags	@""
	.align	4
.nv.constant0._Z12findMinEdgesP4EdgeiPiS1_S1_:
	.zero		936


//--------------------- .nv.constant0._Z14resetMinArraysPiS_i --------------------------
	.section	.nv.constant0._Z14resetMinArraysPiS_i,"a",@progbits
	.sectionflags	@""
	.align	4
.nv.constant0._Z14resetMinArraysPiS_i:
	.zero		916


//--------------------- .nv.constant0._Z14initComponentsPii --------------------------
	.section	.nv.constant0._Z14initComponentsPii,"a",@progbits
	.sectionflags	@""
	.align	4
.nv.constant0._Z14initComponentsPii:
	.zero		908


//--------------------- .nv.constant0._Z13adjustWeightsP4Edgeii --------------------------
	.section	.nv.constant0._Z13adjustWeightsP4Edgeii,"a",@progbits
	.sectionflags	@""
	.align	4
.nv.constant0._Z13adjustWeightsP4Edgeii:
	.zero		912


//--------------------- SYMBOLS --------------------------

	.type		.nv.reservedSmem.offset0,@object
	.size		.nv.reservedSmem.offset0,0x4
